// auto-generated by cutlass_sweep.sparse_gemm — config: {"arch": "sm_90", "cluster_m": 1, "cluster_n": 2, "dtype": "e4m3", "tile_k": 128, "tile_m": 64, "tile_n": 64}
#include "cutlass/cutlass.h"
#include "cutlass/gemm/collective/collective_builder.hpp"
#include "cutlass/gemm/device/gemm_universal_adapter.h"
#include "cutlass/gemm/kernel/gemm_universal.hpp"
#include "cutlass/epilogue/collective/collective_builder.hpp"

using Elem = cutlass::float_e4m3_t;
using Acc  = float;
using TileShape    = cute::Shape<cute::_64, cute::_64, cute::_128>;
using ClusterShape = cute::Shape<cute::_1, cute::_2, cute::_1>;

using CollectiveEpilogue = typename cutlass::epilogue::collective::CollectiveBuilder<
    cutlass::arch::Sm90, cutlass::arch::OpClassSparseTensorOp,
    TileShape, ClusterShape,
    cutlass::epilogue::collective::EpilogueTileAuto,
    Acc, Acc,
    Acc, cutlass::layout::ColumnMajor, 128 / cutlass::sizeof_bits<Acc>::value,
    Acc, cutlass::layout::ColumnMajor, 128 / cutlass::sizeof_bits<Acc>::value,
    cutlass::epilogue::collective::EpilogueScheduleAuto
  >::CollectiveOp;

using CollectiveMainloop = typename cutlass::gemm::collective::CollectiveBuilder<
    cutlass::arch::Sm90, cutlass::arch::OpClassSparseTensorOp,
    Elem, cutlass::layout::RowMajor, 128 / cutlass::sizeof_bits<Elem>::value,
    Elem, cutlass::layout::ColumnMajor, 128 / cutlass::sizeof_bits<Elem>::value,
    Acc,
    TileShape, ClusterShape,
    cutlass::gemm::collective::StageCountAutoCarveout<static_cast<int>(sizeof(typename CollectiveEpilogue::SharedStorage))>,
    cutlass::gemm::collective::KernelScheduleAuto
  >::CollectiveOp;

using GemmKernel = cutlass::gemm::kernel::GemmUniversal<
    cute::Shape<int,int,int,int>,
    CollectiveMainloop,
    CollectiveEpilogue
>;
using Gemm = cutlass::gemm::device::GemmUniversalAdapter<GemmKernel>;

auto* _anchor = &cutlass::device_kernel<GemmKernel>;


// ===== COMPILED SASS (sm_90a) =====

	.target	sm_90a

	.elftype	@"ET_EXEC"


//--------------------- .note.nv.tkinfo           --------------------------
	.section	.note.nv.tkinfo,"",@"SHT_NOTE"
	.sectionflags	@"SHF_NOTE_NV_TKINFO"
	.tkinfo
        /*0018*/ 	.word	0x00000002
        /*0030*/ 	.string	""
        /*0030*/ 	.string	"ptxas"
        /*0030*/ 	.string	"Cuda compilation tools, release 13.0, V13.0.88"
        /*0030*/ 	.string	"Build cuda_13.0.r13.0/compiler.36424714_0"
        /*0030*/ 	.string	"-arch sm_90a -m 64 "



//--------------------- .note.nv.cuinfo           --------------------------
	.section	.note.nv.cuinfo,"",@"SHT_NOTE"
	.sectionflags	@"SHF_NOTE_NV_CUINFO"
        /*0018*/ 	.short	0x0002
        /*001a*/ 	.short	0x005a
        /*001c*/ 	.short	0x0082
	.zero		2


//--------------------- .nv.info                  --------------------------
	.section	.nv.info,"",@"SHT_CUDA_INFO"
	.align	4


	//----- nvinfo : EIATTR_REGCOUNT
	.align		4
        /*0000*/ 	.byte	0x04, 0x2f
        /*0002*/ 	.short	(.L_12 - .L_11)
	.align		4
.L_11:
        /*0004*/ 	.word	index@(_ZN7cutlass13device_kernelINS_4gemm6kernel13GemmUniversalIN4cute5tupleIJiiiiEEENS1_10collective13CollectiveMmaINS1_43MainloopSm90TmaGmmaWarpSpecializedSparseFP8ILi17ENS5_IJNS4_1CILi1EEENSA_ILi2EEESB_EEENS1_32KernelTmaWarpSpecializedPingpongEEENS5_IJNSA_ILi64EEESG_NSA_ILi128EEEEEENS_12float_e4m3_tENS5_IJNS4_6LayoutINS5_IJiNS5_IJSC_iEEEiEEENS5_IJlNS5_IJSB_SC_EEElEEEEENSK_INS5_IJNS5_IJSG_iEEENS5_IJSH_iEEEiEEENS5_IJNS5_IJSH_NSA_ILi8192EEEEEENS5_IJSB_lEEElEEEEEEEESJ_NS5_IJlSB_lEEENS4_8TiledMMAINS4_8MMA_AtomIJNS4_4SM904GMMA6SPARSE31GMMA_64x64x64_F32E4M3E4M3_SS_TNILNS13_7ScaleInE1ELS16_1ELNS13_9SparseSelE0EEEEEENSK_INS5_IJSB_SB_SB_EEENS5_IJNSA_ILi0EEES1B_S1B_EEEEENS5_IJNS4_10UnderscoreES1E_S1E_EEEEENS4_23SM90_TMA_LOAD_MULTICASTENS4_14ComposedLayoutINS4_7SwizzleILi2ELi4ELi3EEENS4_25smem_sparse_ptr_flag_bitsILi2ELi8EEENSK_INS5_IJNS5_IJSB_NSA_ILi8EEEEEENS5_IJSC_SG_EEEEEENS5_IJNS5_IJS1B_SH_EEESN_EEEEEEEvNS4_8identityENS4_13SM90_TMA_LOADENS1I_INS1J_ILi3ELi4ELi3EEENS4_18smem_ptr_flag_bitsILi8EEENSK_INS5_IJS1N_SH_EEENS5_IJSH_SB_EEEEEEEvS1V_EENS_8epilogue10collective6detail29Sm90TmaWarpSpecializedAdapterINS26_15DefaultEpilogueIfNS5_IJSB_llEEES2A_NS25_6thread17LinearCombinationIfLi1EffLNS2B_9ScaleType4KindE0ELNS_15FloatRoundStyleE2EfEENS1_15EpilogueDefaultEEEEEvvEEEEvNT_6ParamsE)
        /*0008*/ 	.word	0x000000a8


	//----- nvinfo : EIATTR_FRAME_SIZE
	.align		4
.L_12:
        /*000c*/ 	.byte	0x04, 0x11
        /*000e*/ 	.short	(.L_14 - .L_13)
	.align		4
.L_13:
        /*0010*/ 	.word	index@(_ZN7cutlass13device_kernelINS_4gemm6kernel13GemmUniversalIN4cute5tupleIJiiiiEEENS1_10collective13CollectiveMmaINS1_43MainloopSm90TmaGmmaWarpSpecializedSparseFP8ILi17ENS5_IJNS4_1CILi1EEENSA_ILi2EEESB_EEENS1_32KernelTmaWarpSpecializedPingpongEEENS5_IJNSA_ILi64EEESG_NSA_ILi128EEEEEENS_12float_e4m3_tENS5_IJNS4_6LayoutINS5_IJiNS5_IJSC_iEEEiEEENS5_IJlNS5_IJSB_SC_EEElEEEEENSK_INS5_IJNS5_IJSG_iEEENS5_IJSH_iEEEiEEENS5_IJNS5_IJSH_NSA_ILi8192EEEEEENS5_IJSB_lEEElEEEEEEEESJ_NS5_IJlSB_lEEENS4_8TiledMMAINS4_8MMA_AtomIJNS4_4SM904GMMA6SPARSE31GMMA_64x64x64_F32E4M3E4M3_SS_TNILNS13_7ScaleInE1ELS16_1ELNS13_9SparseSelE0EEEEEENSK_INS5_IJSB_SB_SB_EEENS5_IJNSA_ILi0EEES1B_S1B_EEEEENS5_IJNS4_10UnderscoreES1E_S1E_EEEEENS4_23SM90_TMA_LOAD_MULTICASTENS4_14ComposedLayoutINS4_7SwizzleILi2ELi4ELi3EEENS4_25smem_sparse_ptr_flag_bitsILi2ELi8EEENSK_INS5_IJNS5_IJSB_NSA_ILi8EEEEEENS5_IJSC_SG_EEEEEENS5_IJNS5_IJS1B_SH_EEESN_EEEEEEEvNS4_8identityENS4_13SM90_TMA_LOADENS1I_INS1J_ILi3ELi4ELi3EEENS4_18smem_ptr_flag_bitsILi8EEENSK_INS5_IJS1N_SH_EEENS5_IJSH_SB_EEEEEEEvS1V_EENS_8epilogue10collective6detail29Sm90TmaWarpSpecializedAdapterINS26_15DefaultEpilogueIfNS5_IJSB_llEEES2A_NS25_6thread17LinearCombinationIfLi1EffLNS2B_9ScaleType4KindE0ELNS_15FloatRoundStyleE2EfEENS1_15EpilogueDefaultEEEEEvvEEEEvNT_6ParamsE)
        /*0014*/ 	.word	0x00000000


	//----- nvinfo : EIATTR_MIN_STACK_SIZE
	.align		4
.L_14:
        /*0018*/ 	.byte	0x04, 0x12
        /*001a*/ 	.short	(.L_16 - .L_15)
	.align		4
.L_15:
        /*001c*/ 	.word	index@(_ZN7cutlass13device_kernelINS_4gemm6kernel13GemmUniversalIN4cute5tupleIJiiiiEEENS1_10collective13CollectiveMmaINS1_43MainloopSm90TmaGmmaWarpSpecializedSparseFP8ILi17ENS5_IJNS4_1CILi1EEENSA_ILi2EEESB_EEENS1_32KernelTmaWarpSpecializedPingpongEEENS5_IJNSA_ILi64EEESG_NSA_ILi128EEEEEENS_12float_e4m3_tENS5_IJNS4_6LayoutINS5_IJiNS5_IJSC_iEEEiEEENS5_IJlNS5_IJSB_SC_EEElEEEEENSK_INS5_IJNS5_IJSG_iEEENS5_IJSH_iEEEiEEENS5_IJNS5_IJSH_NSA_ILi8192EEEEEENS5_IJSB_lEEElEEEEEEEESJ_NS5_IJlSB_lEEENS4_8TiledMMAINS4_8MMA_AtomIJNS4_4SM904GMMA6SPARSE31GMMA_64x64x64_F32E4M3E4M3_SS_TNILNS13_7ScaleInE1ELS16_1ELNS13_9SparseSelE0EEEEEENSK_INS5_IJSB_SB_SB_EEENS5_IJNSA_ILi0EEES1B_S1B_EEEEENS5_IJNS4_10UnderscoreES1E_S1E_EEEEENS4_23SM90_TMA_LOAD_MULTICASTENS4_14ComposedLayoutINS4_7SwizzleILi2ELi4ELi3EEENS4_25smem_sparse_ptr_flag_bitsILi2ELi8EEENSK_INS5_IJNS5_IJSB_NSA_ILi8EEEEEENS5_IJSC_SG_EEEEEENS5_IJNS5_IJS1B_SH_EEESN_EEEEEEEvNS4_8identityENS4_13SM90_TMA_LOADENS1I_INS1J_ILi3ELi4ELi3EEENS4_18smem_ptr_flag_bitsILi8EEENSK_INS5_IJS1N_SH_EEENS5_IJSH_SB_EEEEEEEvS1V_EENS_8epilogue10collective6detail29Sm90TmaWarpSpecializedAdapterINS26_15DefaultEpilogueIfNS5_IJSB_llEEES2A_NS25_6thread17LinearCombinationIfLi1EffLNS2B_9ScaleType4KindE0ELNS_15FloatRoundStyleE2EfEENS1_15EpilogueDefaultEEEEEvvEEEEvNT_6ParamsE)
        /*0020*/ 	.word	0x00000000
.L_16:


//--------------------- .nv.compat                --------------------------
	.section	.nv.compat,"",@"SHT_CUDA_COMPAT_INFO"
	.align	4
        /*0000*/ 	.byte	0x02, 0x09, 0x01, 0x00, 0x02, 0x02, 0x04, 0x00, 0x02, 0x05, 0x05, 0x00, 0x03, 0x07, 0x01, 0x01
        /*0010*/ 	.byte	0x02, 0x03, 0x01, 0x00, 0x02, 0x06, 0x01, 0x00, 0x04, 0x0b, 0x08, 0x00, 0x00, 0x00, 0x00, 0x00
        /*0020*/ 	.byte	0x00, 0x00, 0x00, 0x00


//--------------------- .nv.info._ZN7cutlass13device_kernelINS_4gemm6kernel13GemmUniversalIN4cute5tupleIJiiiiEEENS1_10collective13CollectiveMmaINS1_43MainloopSm90TmaGmmaWarpSpecializedSparseFP8ILi17ENS5_IJNS4_1CILi1EEENSA_ILi2EEESB_EEENS1_32KernelTmaWarpSpecializedPingpongEEENS5_IJNSA_ILi64EEESG_NSA_ILi128EEEEEENS_12float_e4m3_tENS5_IJNS4_6LayoutINS5_IJiNS5_IJSC_iEEEiEEENS5_IJlNS5_IJSB_SC_EEElEEEEENSK_INS5_IJNS5_IJSG_iEEENS5_IJSH_iEEEiEEENS5_IJNS5_IJSH_NSA_ILi8192EEEEEENS5_IJSB_lEEElEEEEEEEESJ_NS5_IJlSB_lEEENS4_8TiledMMAINS4_8MMA_AtomIJNS4_4SM904GMMA6SPARSE31GMMA_64x64x64_F32E4M3E4M3_SS_TNILNS13_7ScaleInE1ELS16_1ELNS13_9SparseSelE0EEEEEENSK_INS5_IJSB_SB_SB_EEENS5_IJNSA_ILi0EEES1B_S1B_EEEEENS5_IJNS4_10UnderscoreES1E_S1E_EEEEENS4_23SM90_TMA_LOAD_MULTICASTENS4_14ComposedLayoutINS4_7SwizzleILi2ELi4ELi3EEENS4_25smem_sparse_ptr_flag_bitsILi2ELi8EEENSK_INS5_IJNS5_IJSB_NSA_ILi8EEEEEENS5_IJSC_SG_EEEEEENS5_IJNS5_IJS1B_SH_EEESN_EEEEEEEvNS4_8identityENS4_13SM90_TMA_LOADENS1I_INS1J_ILi3ELi4ELi3EEENS4_18smem_ptr_flag_bitsILi8EEENSK_INS5_IJS1N_SH_EEENS5_IJSH_SB_EEEEEEEvS1V_EENS_8epilogue10collective6detail29Sm90TmaWarpSpecializedAdapterINS26_15DefaultEpilogueIfNS5_IJSB_llEEES2A_NS25_6thread17LinearCombinationIfLi1EffLNS2B_9ScaleType4KindE0ELNS_15FloatRoundStyleE2EfEENS1_15EpilogueDefaultEEEEEvvEEEEvNT_6ParamsE --------------------------
	.section	.nv.info._ZN7cutlass13device_kernelINS_4gemm6kernel13GemmUniversalIN4cute5tupleIJiiiiEEENS1_10collective13CollectiveMmaINS1_43MainloopSm90TmaGmmaWarpSpecializedSparseFP8ILi17ENS5_IJNS4_1CILi1EEENSA_ILi2EEESB_EEENS1_32KernelTmaWarpSpecializedPingpongEEENS5_IJNSA_ILi64EEESG_NSA_ILi128EEEEEENS_12float_e4m3_tENS5_IJNS4_6LayoutINS5_IJiNS5_IJSC_iEEEiEEENS5_IJlNS5_IJSB_SC_EEElEEEEENSK_INS5_IJNS5_IJSG_iEEENS5_IJSH_iEEEiEEENS5_IJNS5_IJSH_NSA_ILi8192EEEEEENS5_IJSB_lEEElEEEEEEEESJ_NS5_IJlSB_lEEENS4_8TiledMMAINS4_8MMA_AtomIJNS4_4SM904GMMA6SPARSE31GMMA_64x64x64_F32E4M3E4M3_SS_TNILNS13_7ScaleInE1ELS16_1ELNS13_9SparseSelE0EEEEEENSK_INS5_IJSB_SB_SB_EEENS5_IJNSA_ILi0EEES1B_S1B_EEEEENS5_IJNS4_10UnderscoreES1E_S1E_EEEEENS4_23SM90_TMA_LOAD_MULTICASTENS4_14ComposedLayoutINS4_7SwizzleILi2ELi4ELi3EEENS4_25smem_sparse_ptr_flag_bitsILi2ELi8EEENSK_INS5_IJNS5_IJSB_NSA_ILi8EEEEEENS5_IJSC_SG_EEEEEENS5_IJNS5_IJS1B_SH_EEESN_EEEEEEEvNS4_8identityENS4_13SM90_TMA_LOADENS1I_INS1J_ILi3ELi4ELi3EEENS4_18smem_ptr_flag_bitsILi8EEENSK_INS5_IJS1N_SH_EEENS5_IJSH_SB_EEEEEEEvS1V_EENS_8epilogue10collective6detail29Sm90TmaWarpSpecializedAdapterINS26_15DefaultEpilogueIfNS5_IJSB_llEEES2A_NS25_6thread17LinearCombinationIfLi1EffLNS2B_9ScaleType4KindE0ELNS_15FloatRoundStyleE2EfEENS1_15EpilogueDefaultEEEEEvvEEEEvNT_6ParamsE,"",@"SHT_CUDA_INFO"
	.sectionflags	@""
	.align	4


	//----- nvinfo : EIATTR_CUDA_API_VERSION
	.align		4
        /*0000*/ 	.byte	0x04, 0x37
        /*0002*/ 	.short	(.L_18 - .L_17)
.L_17:
        /*0004*/ 	.word	0x00000082


	//----- nvinfo : EIATTR_KPARAM_INFO
	.align		4
.L_18:
        /*0008*/ 	.byte	0x04, 0x17
        /*000a*/ 	.short	(.L_20 - .L_19)
.L_19:
        /*000c*/ 	.word	0x00000000
        /*0010*/ 	.short	0x0000
        /*0012*/ 	.short	0x0070
        /*0014*/ 	.byte	0x00, 0xf0, 0x01, 0x14


	//----- nvinfo : EIATTR_SPARSE_MMA_MASK
	.align		4
.L_20:
        /*0018*/ 	.byte	0x03, 0x50
        /*001a*/ 	.short	0x0001


	//----- nvinfo : EIATTR_MAXREG_COUNT
	.align		4
        /*001c*/ 	.byte	0x03, 0x1b
        /*001e*/ 	.short	0x00a8


	//----- nvinfo : EIATTR_NUM_BARRIERS
	.align		4
        /*0020*/ 	.byte	0x02, 0x4c
        /*0022*/ 	.byte	0x01
	.zero		1


	//----- nvinfo : EIATTR_MERCURY_ISA_VERSION
	.align		4
        /*0024*/ 	.byte	0x03, 0x5f
        /*0026*/ 	.short	0x0101


	//----- nvinfo : EIATTR_INT_WARP_WIDE_INSTR_OFFSETS
	.align		4
        /*0028*/ 	.byte	0x04, 0x31
        /*002a*/ 	.short	(.L_22 - .L_21)


	//   ....[0]....
.L_21:
        /*002c*/ 	.word	0x000006b0


	//   ....[1]....
        /*0030*/ 	.word	0x000006f0


	//   ....[2]....
        /*0034*/ 	.word	0x00000840


	//   ....[3]....
        /*0038*/ 	.word	0x00000850


	//   ....[4]....
        /*003c*/ 	.word	0x00000870


	//   ....[5]....
        /*0040*/ 	.word	0x00000880


	//   ....[6]....
        /*0044*/ 	.word	0x00000910


	//   ....[7]....
        /*0048*/ 	.word	0x00000970


	//----- nvinfo : EIATTR_COOP_GROUP_MASK_REGIDS
	.align		4
.L_22:
        /*004c*/ 	.byte	0x04, 0x29
        /*004e*/ 	.short	(.L_24 - .L_23)


	//   ....[0]....
.L_23:
        /*0050*/ 	.word	0xffffffff


	//   ....[1]....
        /*0054*/ 	.word	0xffffffff


	//   ....[2]....
        /*0058*/ 	.word	0xffffffff


	//   ....[3]....
        /*005c*/ 	.word	0xffffffff


	//   ....[4]....
        /*0060*/ 	.word	0xffffffff


	//   ....[5]....
        /*0064*/ 	.word	0xffffffff


	//   ....[6]....
        /*0068*/ 	.word	0xffffffff


	//----- nvinfo : EIATTR_COOP_GROUP_INSTR_OFFSETS
	.align		4
.L_24:
        /*006c*/ 	.byte	0x04, 0x28
        /*006e*/ 	.short	(.L_26 - .L_25)


	//   ....[0]....
.L_25:
        /*0070*/ 	.word	0x00000060


	//   ....[1]....
        /*0074*/ 	.word	0x00000070


	//   ....[2]....
        /*0078*/ 	.word	0x00000160


	//   ....[3]....
        /*007c*/ 	.word	0x000004d0


	//   ....[4]....
        /*0080*/ 	.word	0x00000510


	//   ....[5]....
        /*0084*/ 	.word	0x00000590


	//   ....[6]....
        /*0088*/ 	.word	0x00000ad0


	//----- nvinfo : EIATTR_REG_RECONFIG
	.align		4
.L_26:
        /*008c*/ 	.byte	0x01, 0x54
	.zero		2


	//----- nvinfo : EIATTR_MBARRIER_INSTR_OFFSETS
	.align		4
        /*0090*/ 	.byte	0x04, 0x39
        /*0092*/ 	.short	(.L_28 - .L_27)


	//   ....[0]....
.L_27:
        /*0094*/ 	.word	0x00000290
        /*0098*/ 	.word	0x000000ff
        /*009c*/ 	.word	0x00000000
        /*00a0*/ 	.short	0x0100
        /*00a2*/ 	.byte	0x08
	.zero		1


	//   ....[1]....
        /*00a4*/ 	.word	0x000002a0
        /*00a8*/ 	.word	0x000000ff
        /*00ac*/ 	.word	0x00000088
        /*00b0*/ 	.short	0x0100
        /*00b2*/ 	.byte	0x08
	.zero		1


	//   ....[2]....
        /*00b4*/ 	.word	0x000002b0
        /*00b8*/ 	.word	0x000000ff
        /*00bc*/ 	.word	0x00000008
        /*00c0*/ 	.short	0x0100
        /*00c2*/ 	.byte	0x08
	.zero		1


	//   ....[3]....
        /*00c4*/ 	.word	0x000002c0
        /*00c8*/ 	.word	0x000000ff
        /*00cc*/ 	.word	0x00000090
        /*00d0*/ 	.short	0x0100
        /*00d2*/ 	.byte	0x08
	.zero		1


	//   ....[4]....
        /*00d4*/ 	.word	0x000002d0
        /*00d8*/ 	.word	0x000000ff
        /*00dc*/ 	.word	0x00000010
        /*00e0*/ 	.short	0x0100
        /*00e2*/ 	.byte	0x08
	.zero		1


	//   ....[5]....
        /*00e4*/ 	.word	0x000002e0
        /*00e8*/ 	.word	0x000000ff
        /*00ec*/ 	.word	0x00000098
        /*00f0*/ 	.short	0x0100
        /*00f2*/ 	.byte	0x08
	.zero		1


	//   ....[6]....
        /*00f4*/ 	.word	0x000002f0
        /*00f8*/ 	.word	0x000000ff
        /*00fc*/ 	.word	0x00000018
        /*0100*/ 	.short	0x0100
        /*0102*/ 	.byte	0x08
	.zero		1


	//   ....[7]....
        /*0104*/ 	.word	0x00000300
        /*0108*/ 	.word	0x000000ff
        /*010c*/ 	.word	0x000000a0
        /*0110*/ 	.short	0x0100
        /*0112*/ 	.byte	0x08
	.zero		1


	//   ....[8]....
        /*0114*/ 	.word	0x00000310
        /*0118*/ 	.word	0x000000ff
        /*011c*/ 	.word	0x00000020
        /*0120*/ 	.short	0x0100
        /*0122*/ 	.byte	0x08
	.zero		1


	//   ....[9]....
        /*0124*/ 	.word	0x00000320
        /*0128*/ 	.word	0x000000ff
        /*012c*/ 	.word	0x000000a8
        /*0130*/ 	.short	0x0100
        /*0132*/ 	.byte	0x08
	.zero		1


	//   ....[10]....
        /*0134*/ 	.word	0x00000330
        /*0138*/ 	.word	0x000000ff
        /*013c*/ 	.word	0x00000028
        /*0140*/ 	.short	0x0100
        /*0142*/ 	.byte	0x08
	.zero		1


	//   ....[11]....
        /*0144*/ 	.word	0x00000340
        /*0148*/ 	.word	0x000000ff
        /*014c*/ 	.word	0x000000b0
        /*0150*/ 	.short	0x0100
        /*0152*/ 	.byte	0x08
	.zero		1


	//   ....[12]....
        /*0154*/ 	.word	0x00000350
        /*0158*/ 	.word	0x000000ff
        /*015c*/ 	.word	0x00000030
        /*0160*/ 	.short	0x0100
        /*0162*/ 	.byte	0x08
	.zero		1


	//   ....[13]....
        /*0164*/ 	.word	0x00000360
        /*0168*/ 	.word	0x000000ff
        /*016c*/ 	.word	0x000000b8
        /*0170*/ 	.short	0x0100
        /*0172*/ 	.byte	0x08
	.zero		1


	//   ....[14]....
        /*0174*/ 	.word	0x00000370
        /*0178*/ 	.word	0x000000ff
        /*017c*/ 	.word	0x00000038
        /*0180*/ 	.short	0x0100
        /*0182*/ 	.byte	0x08
	.zero		1


	//   ....[15]....
        /*0184*/ 	.word	0x00000380
        /*0188*/ 	.word	0x000000ff
        /*018c*/ 	.word	0x000000c0
        /*0190*/ 	.short	0x0100
        /*0192*/ 	.byte	0x08
	.zero		1


	//   ....[16]....
        /*0194*/ 	.word	0x00000390
        /*0198*/ 	.word	0x000000ff
        /*019c*/ 	.word	0x00000040
        /*01a0*/ 	.short	0x0100
        /*01a2*/ 	.byte	0x08
	.zero		1


	//   ....[17]....
        /*01a4*/ 	.word	0x000003a0
        /*01a8*/ 	.word	0x000000ff
        /*01ac*/ 	.word	0x000000c8
        /*01b0*/ 	.short	0x0100
        /*01b2*/ 	.byte	0x08
	.zero		1


	//   ....[18]....
        /*01b4*/ 	.word	0x000003b0
        /*01b8*/ 	.word	0x000000ff
        /*01bc*/ 	.word	0x00000048
        /*01c0*/ 	.short	0x0100
        /*01c2*/ 	.byte	0x08
	.zero		1


	//   ....[19]....
        /*01c4*/ 	.word	0x000003c0
        /*01c8*/ 	.word	0x000000ff
        /*01cc*/ 	.word	0x000000d0
        /*01d0*/ 	.short	0x0100
        /*01d2*/ 	.byte	0x08
	.zero		1


	//   ....[20]....
        /*01d4*/ 	.word	0x000003d0
        /*01d8*/ 	.word	0x000000ff
        /*01dc*/ 	.word	0x00000050
        /*01e0*/ 	.short	0x0100
        /*01e2*/ 	.byte	0x08
	.zero		1


	//   ....[21]....
        /*01e4*/ 	.word	0x000003e0
        /*01e8*/ 	.word	0x000000ff
        /*01ec*/ 	.word	0x000000d8
        /*01f0*/ 	.short	0x0100
        /*01f2*/ 	.byte	0x08
	.zero		1


	//   ....[22]....
        /*01f4*/ 	.word	0x000003f0
        /*01f8*/ 	.word	0x000000ff
        /*01fc*/ 	.word	0x00000058
        /*0200*/ 	.short	0x0100
        /*0202*/ 	.byte	0x08
	.zero		1


	//   ....[23]....
        /*0204*/ 	.word	0x00000400
        /*0208*/ 	.word	0x000000ff
        /*020c*/ 	.word	0x000000e0
        /*0210*/ 	.short	0x0100
        /*0212*/ 	.byte	0x08
	.zero		1


	//   ....[24]....
        /*0214*/ 	.word	0x00000410
        /*0218*/ 	.word	0x000000ff
        /*021c*/ 	.word	0x00000060
        /*0220*/ 	.short	0x0100
        /*0222*/ 	.byte	0x08
	.zero		1


	//   ....[25]....
        /*0224*/ 	.word	0x00000420
        /*0228*/ 	.word	0x000000ff
        /*022c*/ 	.word	0x000000e8
        /*0230*/ 	.short	0x0100
        /*0232*/ 	.byte	0x08
	.zero		1


	//   ....[26]....
        /*0234*/ 	.word	0x00000430
        /*0238*/ 	.word	0x000000ff
        /*023c*/ 	.word	0x00000068
        /*0240*/ 	.short	0x0100
        /*0242*/ 	.byte	0x08
	.zero		1


	//   ....[27]....
        /*0244*/ 	.word	0x00000440
        /*0248*/ 	.word	0x000000ff
        /*024c*/ 	.word	0x000000f0
        /*0250*/ 	.short	0x0100
        /*0252*/ 	.byte	0x08
	.zero		1


	//   ....[28]....
        /*0254*/ 	.word	0x00000450
        /*0258*/ 	.word	0x000000ff
        /*025c*/ 	.word	0x00000070
        /*0260*/ 	.short	0x0100
        /*0262*/ 	.byte	0x08
	.zero		1


	//   ....[29]....
        /*0264*/ 	.word	0x00000460
        /*0268*/ 	.word	0x000000ff
        /*026c*/ 	.word	0x000000f8
        /*0270*/ 	.short	0x0100
        /*0272*/ 	.byte	0x08
	.zero		1


	//   ....[30]....
        /*0274*/ 	.word	0x00000470
        /*0278*/ 	.word	0x000000ff
        /*027c*/ 	.word	0x00000078
        /*0280*/ 	.short	0x0100
        /*0282*/ 	.byte	0x08
	.zero		1


	//   ....[31]....
        /*0284*/ 	.word	0x00000480
        /*0288*/ 	.word	0x000000ff
        /*028c*/ 	.word	0x00000100
        /*0290*/ 	.short	0x0100
        /*0292*/ 	.byte	0x08
	.zero		1


	//   ....[32]....
        /*0294*/ 	.word	0x00000490
        /*0298*/ 	.word	0x000000ff
        /*029c*/ 	.word	0x00000080
        /*02a0*/ 	.short	0x0100
        /*02a2*/ 	.byte	0x08
	.zero		1


	//   ....[33]....
        /*02a4*/ 	.word	0x000004a0
        /*02a8*/ 	.word	0x000000ff
        /*02ac*/ 	.word	0x00000108
        /*02b0*/ 	.short	0x0100
        /*02b2*/ 	.byte	0x08
	.zero		1


	//   ....[34]....
        /*02b4*/ 	.word	0x000009a0
        /*02b8*/ 	.word	0x000000ff
        /*02bc*/ 	.word	0x00000140
        /*02c0*/ 	.short	0x0100
        /*02c2*/ 	.byte	0x08
	.zero		1


	//   ....[35]....
        /*02c4*/ 	.word	0x00000a30
        /*02c8*/ 	.word	0x000000ff
        /*02cc*/ 	.word	0x00000148
        /*02d0*/ 	.short	0x0100
        /*02d2*/ 	.byte	0x08
	.zero		1


	//   ....[36]....
        /*02d4*/ 	.word	0x00000a50
        /*02d8*/ 	.word	0x000000ff
        /*02dc*/ 	.word	0x00000120
        /*02e0*/ 	.short	0x0100
        /*02e2*/ 	.byte	0x09
	.zero		1


	//   ....[37]....
        /*02e4*/ 	.word	0x00000a60
        /*02e8*/ 	.word	0x000000ff
        /*02ec*/ 	.word	0x00000128
        /*02f0*/ 	.short	0x0100
        /*02f2*/ 	.byte	0x09
	.zero		1


	//   ....[38]....
        /*02f4*/ 	.word	0x00000a70
        /*02f8*/ 	.word	0x000000ff
        /*02fc*/ 	.word	0x00000130
        /*0300*/ 	.short	0x0100
        /*0302*/ 	.byte	0x09
	.zero		1


	//   ....[39]....
        /*0304*/ 	.word	0x00000a80
        /*0308*/ 	.word	0x000000ff
        /*030c*/ 	.word	0x00000138
        /*0310*/ 	.short	0x0100
        /*0312*/ 	.byte	0x09
	.zero		1


	//   ....[40]....
        /*0314*/ 	.word	0x00001900
        /*0318*/ 	.word	0x000000ff
        /*031c*/ 	.word	0xfffffff8
        /*0320*/ 	.short	0x010a
        /*0322*/ 	.byte	0x0d
	.zero		1


	//   ....[41]....
        /*0324*/ 	.word	0x00001cf0
        /*0328*/ 	.word	0x000000ff
        /*032c*/ 	.word	0x00000000
        /*0330*/ 	.short	0x010a
        /*0332*/ 	.byte	0x08
	.zero		1


	//   ....[42]....
        /*0334*/ 	.word	0x00001d50
        /*0338*/ 	.word	0x000000ff
        /*033c*/ 	.word	0x00000000
        /*0340*/ 	.short	0x010a
        /*0342*/ 	.byte	0x08
	.zero		1


	//   ....[43]....
        /*0344*/ 	.word	0x00002150
        /*0348*/ 	.word	0x00000043
        /*034c*/ 	.word	0x00000000
        /*0350*/ 	.short	0x0101
        /*0352*/ 	.byte	0x3f
	.zero		1


	//   ....[44]....
        /*0354*/ 	.word	0x000024e0
        /*0358*/ 	.word	0x00000017
        /*035c*/ 	.word	0x00000000
        /*0360*/ 	.short	0x0101
        /*0362*/ 	.byte	0x16
	.zero		1


	//   ....[45]....
        /*0364*/ 	.word	0x00002540
        /*0368*/ 	.word	0x000000ff
        /*036c*/ 	.word	0x00000008
        /*0370*/ 	.short	0x010a
        /*0372*/ 	.byte	0x0d
	.zero		1


	//   ....[46]....
        /*0374*/ 	.word	0x00004d70
        /*0378*/ 	.word	0x00000004
        /*037c*/ 	.word	0x00000000
        /*0380*/ 	.short	0x0101
        /*0382*/ 	.byte	0x16
	.zero		1


	//   ....[47]....
        /*0384*/ 	.word	0x00005720
        /*0388*/ 	.word	0x00000015
        /*038c*/ 	.word	0x00000088
        /*0390*/ 	.short	0x010a
        /*0392*/ 	.byte	0x3f
	.zero		1


	//   ....[48]....
        /*0394*/ 	.word	0x00005b70
        /*0398*/ 	.word	0x0000000a
        /*039c*/ 	.word	0x00000148
        /*03a0*/ 	.short	0x0101
        /*03a2*/ 	.byte	0x3f
	.zero		1


	//   ....[49]....
        /*03a4*/ 	.word	0x000062d0
        /*03a8*/ 	.word	0x00000005
        /*03ac*/ 	.word	0x00000000
        /*03b0*/ 	.short	0x010a
        /*03b2*/ 	.byte	0x3f
	.zero		1


	//   ....[50]....
        /*03b4*/ 	.word	0x00006350
        /*03b8*/ 	.word	0x00000007
        /*03bc*/ 	.word	0x00000000
        /*03c0*/ 	.short	0x010a
        /*03c2*/ 	.byte	0x3f
	.zero		1


	//   ....[51]....
        /*03c4*/ 	.word	0x000063e0
        /*03c8*/ 	.word	0x00000006
        /*03cc*/ 	.word	0x00000000
        /*03d0*/ 	.short	0x010a
        /*03d2*/ 	.byte	0x3f
	.zero		1


	//   ....[52]....
        /*03d4*/ 	.word	0x00006470
        /*03d8*/ 	.word	0x00000009
        /*03dc*/ 	.word	0x00000000
        /*03e0*/ 	.short	0x010a
        /*03e2*/ 	.byte	0x3f
	.zero		1


	//   ....[53]....
        /*03e4*/ 	.word	0x00006500
        /*03e8*/ 	.word	0x00000006
        /*03ec*/ 	.word	0x00000000
        /*03f0*/ 	.short	0x010a
        /*03f2*/ 	.byte	0x3f
	.zero		1


	//   ....[54]....
        /*03f4*/ 	.word	0x00006590
        /*03f8*/ 	.word	0x00000009
        /*03fc*/ 	.word	0x00000000
        /*0400*/ 	.short	0x010a
        /*0402*/ 	.byte	0x3f
	.zero		1


	//   ....[55]....
        /*0404*/ 	.word	0x00006620
        /*0408*/ 	.word	0x00000006
        /*040c*/ 	.word	0x00000000
        /*0410*/ 	.short	0x010a
        /*0412*/ 	.byte	0x3f
	.zero		1


	//   ....[56]....
        /*0414*/ 	.word	0x000066b0
        /*0418*/ 	.word	0x00000009
        /*041c*/ 	.word	0x00000000
        /*0420*/ 	.short	0x010a
        /*0422*/ 	.byte	0x3f
	.zero		1


	//   ....[57]....
        /*0424*/ 	.word	0x00006740
        /*0428*/ 	.word	0x00000006
        /*042c*/ 	.word	0x00000000
        /*0430*/ 	.short	0x010a
        /*0432*/ 	.byte	0x3f
	.zero		1


	//   ....[58]....
        /*0434*/ 	.word	0x000067d0
        /*0438*/ 	.word	0x00000009
        /*043c*/ 	.word	0x00000000
        /*0440*/ 	.short	0x010a
        /*0442*/ 	.byte	0x3f
	.zero		1


	//   ....[59]....
        /*0444*/ 	.word	0x00006860
        /*0448*/ 	.word	0x00000006
        /*044c*/ 	.word	0x00000000
        /*0450*/ 	.short	0x010a
        /*0452*/ 	.byte	0x3f
	.zero		1


	//   ....[60]....
        /*0454*/ 	.word	0x000068f0
        /*0458*/ 	.word	0x00000009
        /*045c*/ 	.word	0x00000000
        /*0460*/ 	.short	0x010a
        /*0462*/ 	.byte	0x3f
	.zero		1


	//   ....[61]....
        /*0464*/ 	.word	0x00006980
        /*0468*/ 	.word	0x00000006
        /*046c*/ 	.word	0x00000000
        /*0470*/ 	.short	0x010a
        /*0472*/ 	.byte	0x3f
	.zero		1


	//   ....[62]....
        /*0474*/ 	.word	0x00006a10
        /*0478*/ 	.word	0x00000009
        /*047c*/ 	.word	0x00000000
        /*0480*/ 	.short	0x010a
        /*0482*/ 	.byte	0x3f
	.zero		1


	//   ....[63]....
        /*0484*/ 	.word	0x00006aa0
        /*0488*/ 	.word	0x00000008
        /*048c*/ 	.word	0x00000000
        /*0490*/ 	.short	0x010a
        /*0492*/ 	.byte	0x3f
	.zero		1


	//   ....[64]....
        /*0494*/ 	.word	0x00006b30
        /*0498*/ 	.word	0x0000000b
        /*049c*/ 	.word	0x00000000
        /*04a0*/ 	.short	0x010a
        /*04a2*/ 	.byte	0x3f
	.zero		1


	//   ....[65]....
        /*04a4*/ 	.word	0x00006bc0
        /*04a8*/ 	.word	0x00000003
        /*04ac*/ 	.word	0x00000000
        /*04b0*/ 	.short	0x010a
        /*04b2*/ 	.byte	0x3f
	.zero		1


	//   ....[66]....
        /*04b4*/ 	.word	0x00006c30
        /*04b8*/ 	.word	0x00000016
        /*04bc*/ 	.word	0xfffffff8
        /*04c0*/ 	.short	0x010a
        /*04c2*/ 	.byte	0x3f
	.zero		1


	//   ....[67]....
        /*04c4*/ 	.word	0x00006c90
        /*04c8*/ 	.word	0x0000006c
        /*04cc*/ 	.word	0x00000000
        /*04d0*/ 	.short	0x010a
        /*04d2*/ 	.byte	0x3f
	.zero		1


	//   ....[68]....
        /*04d4*/ 	.word	0x00006cf0
        /*04d8*/ 	.word	0x00000018
        /*04dc*/ 	.word	0x00000008
        /*04e0*/ 	.short	0x010a
        /*04e2*/ 	.byte	0x3f
	.zero		1


	//   ....[69]....
        /*04e4*/ 	.word	0x00006dc0
        /*04e8*/ 	.word	0x00000015
        /*04ec*/ 	.word	0x00000088
        /*04f0*/ 	.short	0x010a
        /*04f2*/ 	.byte	0x3f
	.zero		1


	//   ....[70]....
        /*04f4*/ 	.word	0x00006ea0
        /*04f8*/ 	.word	0x00000005
        /*04fc*/ 	.word	0x00000000
        /*0500*/ 	.short	0x010a
        /*0502*/ 	.byte	0x3f
	.zero		1


	//   ....[71]....
        /*0504*/ 	.word	0x00006ef0
        /*0508*/ 	.word	0x00000007
        /*050c*/ 	.word	0x00000000
        /*0510*/ 	.short	0x010a
        /*0512*/ 	.byte	0x3f
	.zero		1


	//   ....[72]....
        /*0514*/ 	.word	0x00006f40
        /*0518*/ 	.word	0x00000006
        /*051c*/ 	.word	0x00000000
        /*0520*/ 	.short	0x010a
        /*0522*/ 	.byte	0x3f
	.zero		1


	//   ....[73]....
        /*0524*/ 	.word	0x00006f90
        /*0528*/ 	.word	0x00000009
        /*052c*/ 	.word	0x00000000
        /*0530*/ 	.short	0x010a
        /*0532*/ 	.byte	0x3f
	.zero		1


	//   ....[74]....
        /*0534*/ 	.word	0x00006fe0
        /*0538*/ 	.word	0x00000006
        /*053c*/ 	.word	0x00000000
        /*0540*/ 	.short	0x010a
        /*0542*/ 	.byte	0x3f
	.zero		1


	//   ....[75]....
        /*0544*/ 	.word	0x00007030
        /*0548*/ 	.word	0x00000009
        /*054c*/ 	.word	0x00000000
        /*0550*/ 	.short	0x010a
        /*0552*/ 	.byte	0x3f
	.zero		1


	//   ....[76]....
        /*0554*/ 	.word	0x00007080
        /*0558*/ 	.word	0x00000006
        /*055c*/ 	.word	0x00000000
        /*0560*/ 	.short	0x010a
        /*0562*/ 	.byte	0x3f
	.zero		1


	//   ....[77]....
        /*0564*/ 	.word	0x000070d0
        /*0568*/ 	.word	0x00000009
        /*056c*/ 	.word	0x00000000
        /*0570*/ 	.short	0x010a
        /*0572*/ 	.byte	0x3f
	.zero		1


	//   ....[78]....
        /*0574*/ 	.word	0x00007120
        /*0578*/ 	.word	0x00000006
        /*057c*/ 	.word	0x00000000
        /*0580*/ 	.short	0x010a
        /*0582*/ 	.byte	0x3f
	.zero		1


	//   ....[79]....
        /*0584*/ 	.word	0x00007170
        /*0588*/ 	.word	0x00000009
        /*058c*/ 	.word	0x00000000
        /*0590*/ 	.short	0x010a
        /*0592*/ 	.byte	0x3f
	.zero		1


	//   ....[80]....
        /*0594*/ 	.word	0x000071c0
        /*0598*/ 	.word	0x00000006
        /*059c*/ 	.word	0x00000000
        /*05a0*/ 	.short	0x010a
        /*05a2*/ 	.byte	0x3f
	.zero		1


	//   ....[81]....
        /*05a4*/ 	.word	0x00007210
        /*05a8*/ 	.word	0x00000009
        /*05ac*/ 	.word	0x00000000
        /*05b0*/ 	.short	0x010a
        /*05b2*/ 	.byte	0x3f
	.zero		1


	//   ....[82]....
        /*05b4*/ 	.word	0x00007260
        /*05b8*/ 	.word	0x00000006
        /*05bc*/ 	.word	0x00000000
        /*05c0*/ 	.short	0x010a
        /*05c2*/ 	.byte	0x3f
	.zero		1


	//   ....[83]....
        /*05c4*/ 	.word	0x000072b0
        /*05c8*/ 	.word	0x00000009
        /*05cc*/ 	.word	0x00000000
        /*05d0*/ 	.short	0x010a
        /*05d2*/ 	.byte	0x3f
	.zero		1


	//   ....[84]....
        /*05d4*/ 	.word	0x00007300
        /*05d8*/ 	.word	0x00000008
        /*05dc*/ 	.word	0x00000000
        /*05e0*/ 	.short	0x010a
        /*05e2*/ 	.byte	0x3f
	.zero		1


	//   ....[85]....
        /*05e4*/ 	.word	0x00007350
        /*05e8*/ 	.word	0x0000000b
        /*05ec*/ 	.word	0x00000000
        /*05f0*/ 	.short	0x010a
        /*05f2*/ 	.byte	0x3f
	.zero		1


	//----- nvinfo : EIATTR_NUM_MBARRIERS
	.align		4
.L_28:
        /*05f4*/ 	.byte	0x03, 0x38
        /*05f6*/ 	.short	0x0028


	//----- nvinfo : EIATTR_EXIT_INSTR_OFFSETS
	.align		4
        /*05f8*/ 	.byte	0x04, 0x1c
        /*05fa*/ 	.short	(.L_30 - .L_29)


	//   ....[0]....
.L_29:
        /*05fc*/ 	.word	0x00001520


	//   ....[1]....
        /*0600*/ 	.word	0x00001580


	//   ....[2]....
        /*0604*/ 	.word	0x00005390


	//   ....[3]....
        /*0608*/ 	.word	0x000053c0


	//   ....[4]....
        /*060c*/ 	.word	0x00006c10


	//----- nvinfo : EIATTR_MAX_THREADS
	.align		4
.L_30:
        /*0610*/ 	.byte	0x04, 0x05
        /*0612*/ 	.short	(.L_32 - .L_31)
.L_31:
        /*0614*/ 	.word	0x00000180
        /*0618*/ 	.word	0x00000001
        /*061c*/ 	.word	0x00000001


	//----- nvinfo : EIATTR_CRS_STACK_SIZE
	.align		4
.L_32:
        /*0620*/ 	.byte	0x04, 0x1e
        /*0622*/ 	.short	(.L_34 - .L_33)
.L_33:
        /*0624*/ 	.word	0x00000000


	//----- nvinfo : EIATTR_CBANK_PARAM_SIZE
	.align		4
.L_34:
        /*0628*/ 	.byte	0x03, 0x19
        /*062a*/ 	.short	0x0570


	//----- nvinfo : EIATTR_PARAM_CBANK
	.align		4
        /*062c*/ 	.byte	0x04, 0x0a
        /*062e*/ 	.short	(.L_36 - .L_35)
	.align		4
.L_35:
        /*0630*/ 	.word	index@(.nv.constant0._ZN7cutlass13device_kernelINS_4gemm6kernel13GemmUniversalIN4cute5tupleIJiiiiEEENS1_10collective13CollectiveMmaINS1_43MainloopSm90TmaGmmaWarpSpecializedSparseFP8ILi17ENS5_IJNS4_1CILi1EEENSA_ILi2EEESB_EEENS1_32KernelTmaWarpSpecializedPingpongEEENS5_IJNSA_ILi64EEESG_NSA_ILi128EEEEEENS_12float_e4m3_tENS5_IJNS4_6LayoutINS5_IJiNS5_IJSC_iEEEiEEENS5_IJlNS5_IJSB_SC_EEElEEEEENSK_INS5_IJNS5_IJSG_iEEENS5_IJSH_iEEEiEEENS5_IJNS5_IJSH_NSA_ILi8192EEEEEENS5_IJSB_lEEElEEEEEEEESJ_NS5_IJlSB_lEEENS4_8TiledMMAINS4_8MMA_AtomIJNS4_4SM904GMMA6SPARSE31GMMA_64x64x64_F32E4M3E4M3_SS_TNILNS13_7ScaleInE1ELS16_1ELNS13_9SparseSelE0EEEEEENSK_INS5_IJSB_SB_SB_EEENS5_IJNSA_ILi0EEES1B_S1B_EEEEENS5_IJNS4_10UnderscoreES1E_S1E_EEEEENS4_23SM90_TMA_LOAD_MULTICASTENS4_14ComposedLayoutINS4_7SwizzleILi2ELi4ELi3EEENS4_25smem_sparse_ptr_flag_bitsILi2ELi8EEENSK_INS5_IJNS5_IJSB_NSA_ILi8EEEEEENS5_IJSC_SG_EEEEEENS5_IJNS5_IJS1B_SH_EEESN_EEEEEEEvNS4_8identityENS4_13SM90_TMA_LOADENS1I_INS1J_ILi3ELi4ELi3EEENS4_18smem_ptr_flag_bitsILi8EEENSK_INS5_IJS1N_SH_EEENS5_IJSH_SB_EEEEEEEvS1V_EENS_8epilogue10collective6detail29Sm90TmaWarpSpecializedAdapterINS26_15DefaultEpilogueIfNS5_IJSB_llEEES2A_NS25_6thread17LinearCombinationIfLi1EffLNS2B_9ScaleType4KindE0ELNS_15FloatRoundStyleE2EfEENS1_15EpilogueDefaultEEEEEvvEEEEvNT_6ParamsE)
        /*0634*/ 	.short	0x0210
        /*0636*/ 	.short	0x0570


	//----- nvinfo : EIATTR_SW_WAR
	.align		4
.L_36:
        /*0638*/ 	.byte	0x04, 0x36
        /*063a*/ 	.short	(.L_38 - .L_37)
.L_37:
        /*063c*/ 	.word	0x00000008
.L_38:


//--------------------- .nv.callgraph             --------------------------
	.section	.nv.callgraph,"",@"SHT_CUDA_CALLGRAPH"
	.align	4
	.sectionentsize	8
	.align		4
        /*0000*/ 	.word	0x00000000
	.align		4
        /*0004*/ 	.word	0xffffffff
	.align		4
        /*0008*/ 	.word	0x00000000
	.align		4
        /*000c*/ 	.word	0xfffffffe
	.align		4
        /*0010*/ 	.word	0x00000000
	.align		4
        /*0014*/ 	.word	0xfffffffd
	.align		4
        /*0018*/ 	.word	0x00000000
	.align		4
        /*001c*/ 	.word	0xfffffffc


//--------------------- .nv.constant4             --------------------------
	.section	.nv.constant4,"a",@progbits
	.align	8
	.align		8
.nv.constant4:
        /*0000*/ 	.dword	_ZN39_INTERNAL_317cc63d_4_k_cu_ea069814_27874cuda3std3__45__cpo5beginE
	.align		8
        /*0008*/ 	.dword	_ZN39_INTERNAL_317cc63d_4_k_cu_ea069814_27874cuda3std3__45__cpo3endE
	.align		8
        /*0010*/ 	.dword	_ZN39_INTERNAL_317cc63d_4_k_cu_ea069814_27874cuda3std3__45__cpo6cbeginE
	.align		8
        /*0018*/ 	.dword	_ZN39_INTERNAL_317cc63d_4_k_cu_ea069814_27874cuda3std3__45__cpo4cendE
	.align		8
        /*0020*/ 	.dword	_ZN39_INTERNAL_317cc63d_4_k_cu_ea069814_27874cuda3std3__441_GLOBAL__N__317cc63d_4_k_cu_ea069814_27876ignoreE
	.align		8
        /*0028*/ 	.dword	_ZN39_INTERNAL_317cc63d_4_k_cu_ea069814_27874cuda3std3__419piecewise_constructE
	.align		8
        /*0030*/ 	.dword	_ZN39_INTERNAL_317cc63d_4_k_cu_ea069814_27874cuda3std3__48in_placeE
	.align		8
        /*0038*/ 	.dword	_ZN39_INTERNAL_317cc63d_4_k_cu_ea069814_27874cuda3std6ranges3__45__cpo4swapE
	.align		8
        /*0040*/ 	.dword	_ZN39_INTERNAL_317cc63d_4_k_cu_ea069814_27874cuda3std6ranges3__45__cpo9iter_moveE
	.align		8
        /*0048*/ 	.dword	_ZN39_INTERNAL_317cc63d_4_k_cu_ea069814_27874cute7productE
	.align		8
        /*0050*/ 	.dword	_ZN39_INTERNAL_317cc63d_4_k_cu_ea069814_27874cute1_E


//--------------------- .text._ZN7cutlass13device_kernelINS_4gemm6kernel13GemmUniversalIN4cute5tupleIJiiiiEEENS1_10collective13CollectiveMmaINS1_43MainloopSm90TmaGmmaWarpSpecializedSparseFP8ILi17ENS5_IJNS4_1CILi1EEENSA_ILi2EEESB_EEENS1_32KernelTmaWarpSpecializedPingpongEEENS5_IJNSA_ILi64EEESG_NSA_ILi128EEEEEENS_12float_e4m3_tENS5_IJNS4_6LayoutINS5_IJiNS5_IJSC_iEEEiEEENS5_IJlNS5_IJSB_SC_EEElEEEEENSK_INS5_IJNS5_IJSG_iEEENS5_IJSH_iEEEiEEENS5_IJNS5_IJSH_NSA_ILi8192EEEEEENS5_IJSB_lEEElEEEEEEEESJ_NS5_IJlSB_lEEENS4_8TiledMMAINS4_8MMA_AtomIJNS4_4SM904GMMA6SPARSE31GMMA_64x64x64_F32E4M3E4M3_SS_TNILNS13_7ScaleInE1ELS16_1ELNS13_9SparseSelE0EEEEEENSK_INS5_IJSB_SB_SB_EEENS5_IJNSA_ILi0EEES1B_S1B_EEEEENS5_IJNS4_10UnderscoreES1E_S1E_EEEEENS4_23SM90_TMA_LOAD_MULTICASTENS4_14ComposedLayoutINS4_7SwizzleILi2ELi4ELi3EEENS4_25smem_sparse_ptr_flag_bitsILi2ELi8EEENSK_INS5_IJNS5_IJSB_NSA_ILi8EEEEEENS5_IJSC_SG_EEEEEENS5_IJNS5_IJS1B_SH_EEESN_EEEEEEEvNS4_8identityENS4_13SM90_TMA_LOADENS1I_INS1J_ILi3ELi4ELi3EEENS4_18smem_ptr_flag_bitsILi8EEENSK_INS5_IJS1N_SH_EEENS5_IJSH_SB_EEEEEEEvS1V_EENS_8epilogue10collective6detail29Sm90TmaWarpSpecializedAdapterINS26_15DefaultEpilogueIfNS5_IJSB_llEEES2A_NS25_6thread17LinearCombinationIfLi1EffLNS2B_9ScaleType4KindE0ELNS_15FloatRoundStyleE2EfEENS1_15EpilogueDefaultEEEEEvvEEEEvNT_6ParamsE --------------------------
	.section	.text._ZN7cutlass13device_kernelINS_4gemm6kernel13GemmUniversalIN4cute5tupleIJiiiiEEENS1_10collective13CollectiveMmaINS1_43MainloopSm90TmaGmmaWarpSpecializedSparseFP8ILi17ENS5_IJNS4_1CILi1EEENSA_ILi2EEESB_EEENS1_32KernelTmaWarpSpecializedPingpongEEENS5_IJNSA_ILi64EEESG_NSA_ILi128EEEEEENS_12float_e4m3_tENS5_IJNS4_6LayoutINS5_IJiNS5_IJSC_iEEEiEEENS5_IJlNS5_IJSB_SC_EEElEEEEENSK_INS5_IJNS5_IJSG_iEEENS5_IJSH_iEEEiEEENS5_IJNS5_IJSH_NSA_ILi8192EEEEEENS5_IJSB_lEEElEEEEEEEESJ_NS5_IJlSB_lEEENS4_8TiledMMAINS4_8MMA_AtomIJNS4_4SM904GMMA6SPARSE31GMMA_64x64x64_F32E4M3E4M3_SS_TNILNS13_7ScaleInE1ELS16_1ELNS13_9SparseSelE0EEEEEENSK_INS5_IJSB_SB_SB_EEENS5_IJNSA_ILi0EEES1B_S1B_EEEEENS5_IJNS4_10UnderscoreES1E_S1E_EEEEENS4_23SM90_TMA_LOAD_MULTICASTENS4_14ComposedLayoutINS4_7SwizzleILi2ELi4ELi3EEENS4_25smem_sparse_ptr_flag_bitsILi2ELi8EEENSK_INS5_IJNS5_IJSB_NSA_ILi8EEEEEENS5_IJSC_SG_EEEEEENS5_IJNS5_IJS1B_SH_EEESN_EEEEEEEvNS4_8identityENS4_13SM90_TMA_LOADENS1I_INS1J_ILi3ELi4ELi3EEENS4_18smem_ptr_flag_bitsILi8EEENSK_INS5_IJS1N_SH_EEENS5_IJSH_SB_EEEEEEEvS1V_EENS_8epilogue10collective6detail29Sm90TmaWarpSpecializedAdapterINS26_15DefaultEpilogueIfNS5_IJSB_llEEES2A_NS25_6thread17LinearCombinationIfLi1EffLNS2B_9ScaleType4KindE0ELNS_15FloatRoundStyleE2EfEENS1_15EpilogueDefaultEEEEEvvEEEEvNT_6ParamsE,"ax",@progbits
	.align	128
.text._ZN7cutlass13device_kernelINS_4gemm6kernel13GemmUniversalIN4cute5tupleIJiiiiEEENS1_10collective13CollectiveMmaINS1_43MainloopSm90TmaGmmaWarpSpecializedSparseFP8ILi17ENS5_IJNS4_1CILi1EEENSA_ILi2EEESB_EEENS1_32KernelTmaWarpSpecializedPingpongEEENS5_IJNSA_ILi64EEESG_NSA_ILi128EEEEEENS_12float_e4m3_tENS5_IJNS4_6LayoutINS5_IJiNS5_IJSC_iEEEiEEENS5_IJlNS5_IJSB_SC_EEElEEEEENSK_INS5_IJNS5_IJSG_iEEENS5_IJSH_iEEEiEEENS5_IJNS5_IJSH_NSA_ILi8192EEEEEENS5_IJSB_lEEElEEEEEEEESJ_NS5_IJlSB_lEEENS4_8TiledMMAINS4_8MMA_AtomIJNS4_4SM904GMMA6SPARSE31GMMA_64x64x64_F32E4M3E4M3_SS_TNILNS13_7ScaleInE1ELS16_1ELNS13_9SparseSelE0EEEEEENSK_INS5_IJSB_SB_SB_EEENS5_IJNSA_ILi0EEES1B_S1B_EEEEENS5_IJNS4_10UnderscoreES1E_S1E_EEEEENS4_23SM90_TMA_LOAD_MULTICASTENS4_14ComposedLayoutINS4_7SwizzleILi2ELi4ELi3EEENS4_25smem_sparse_ptr_flag_bitsILi2ELi8EEENSK_INS5_IJNS5_IJSB_NSA_ILi8EEEEEENS5_IJSC_SG_EEEEEENS5_IJNS5_IJS1B_SH_EEESN_EEEEEEEvNS4_8identityENS4_13SM90_TMA_LOADENS1I_INS1J_ILi3ELi4ELi3EEENS4_18smem_ptr_flag_bitsILi8EEENSK_INS5_IJS1N_SH_EEENS5_IJSH_SB_EEEEEEEvS1V_EENS_8epilogue10collective6detail29Sm90TmaWarpSpecializedAdapterINS26_15DefaultEpilogueIfNS5_IJSB_llEEES2A_NS25_6thread17LinearCombinationIfLi1EffLNS2B_9ScaleType4KindE0ELNS_15FloatRoundStyleE2EfEENS1_15EpilogueDefaultEEEEEvvEEEEvNT_6ParamsE:
        .type           _ZN7cutlass13device_kernelINS_4gemm6kernel13GemmUniversalIN4cute5tupleIJiiiiEEENS1_10collective13CollectiveMmaINS1_43MainloopSm90TmaGmmaWarpSpecializedSparseFP8ILi17ENS5_IJNS4_1CILi1EEENSA_ILi2EEESB_EEENS1_32KernelTmaWarpSpecializedPingpongEEENS5_IJNSA_ILi64EEESG_NSA_ILi128EEEEEENS_12float_e4m3_tENS5_IJNS4_6LayoutINS5_IJiNS5_IJSC_iEEEiEEENS5_IJlNS5_IJSB_SC_EEElEEEEENSK_INS5_IJNS5_IJSG_iEEENS5_IJSH_iEEEiEEENS5_IJNS5_IJSH_NSA_ILi8192EEEEEENS5_IJSB_lEEElEEEEEEEESJ_NS5_IJlSB_lEEENS4_8TiledMMAINS4_8MMA_AtomIJNS4_4SM904GMMA6SPARSE31GMMA_64x64x64_F32E4M3E4M3_SS_TNILNS13_7ScaleInE1ELS16_1ELNS13_9SparseSelE0EEEEEENSK_INS5_IJSB_SB_SB_EEENS5_IJNSA_ILi0EEES1B_S1B_EEEEENS5_IJNS4_10UnderscoreES1E_S1E_EEEEENS4_23SM90_TMA_LOAD_MULTICASTENS4_14ComposedLayoutINS4_7SwizzleILi2ELi4ELi3EEENS4_25smem_sparse_ptr_flag_bitsILi2ELi8EEENSK_INS5_IJNS5_IJSB_NSA_ILi8EEEEEENS5_IJSC_SG_EEEEEENS5_IJNS5_IJS1B_SH_EEESN_EEEEEEEvNS4_8identityENS4_13SM90_TMA_LOADENS1I_INS1J_ILi3ELi4ELi3EEENS4_18smem_ptr_flag_bitsILi8EEENSK_INS5_IJS1N_SH_EEENS5_IJSH_SB_EEEEEEEvS1V_EENS_8epilogue10collective6detail29Sm90TmaWarpSpecializedAdapterINS26_15DefaultEpilogueIfNS5_IJSB_llEEES2A_NS25_6thread17LinearCombinationIfLi1EffLNS2B_9ScaleType4KindE0ELNS_15FloatRoundStyleE2EfEENS1_15EpilogueDefaultEEEEEvvEEEEvNT_6ParamsE,@function
        .size           _ZN7cutlass13device_kernelINS_4gemm6kernel13GemmUniversalIN4cute5tupleIJiiiiEEENS1_10collective13CollectiveMmaINS1_43MainloopSm90TmaGmmaWarpSpecializedSparseFP8ILi17ENS5_IJNS4_1CILi1EEENSA_ILi2EEESB_EEENS1_32KernelTmaWarpSpecializedPingpongEEENS5_IJNSA_ILi64EEESG_NSA_ILi128EEEEEENS_12float_e4m3_tENS5_IJNS4_6LayoutINS5_IJiNS5_IJSC_iEEEiEEENS5_IJlNS5_IJSB_SC_EEElEEEEENSK_INS5_IJNS5_IJSG_iEEENS5_IJSH_iEEEiEEENS5_IJNS5_IJSH_NSA_ILi8192EEEEEENS5_IJSB_lEEElEEEEEEEESJ_NS5_IJlSB_lEEENS4_8TiledMMAINS4_8MMA_AtomIJNS4_4SM904GMMA6SPARSE31GMMA_64x64x64_F32E4M3E4M3_SS_TNILNS13_7ScaleInE1ELS16_1ELNS13_9SparseSelE0EEEEEENSK_INS5_IJSB_SB_SB_EEENS5_IJNSA_ILi0EEES1B_S1B_EEEEENS5_IJNS4_10UnderscoreES1E_S1E_EEEEENS4_23SM90_TMA_LOAD_MULTICASTENS4_14ComposedLayoutINS4_7SwizzleILi2ELi4ELi3EEENS4_25smem_sparse_ptr_flag_bitsILi2ELi8EEENSK_INS5_IJNS5_IJSB_NSA_ILi8EEEEEENS5_IJSC_SG_EEEEEENS5_IJNS5_IJS1B_SH_EEESN_EEEEEEEvNS4_8identityENS4_13SM90_TMA_LOADENS1I_INS1J_ILi3ELi4ELi3EEENS4_18smem_ptr_flag_bitsILi8EEENSK_INS5_IJS1N_SH_EEENS5_IJSH_SB_EEEEEEEvS1V_EENS_8epilogue10collective6detail29Sm90TmaWarpSpecializedAdapterINS26_15DefaultEpilogueIfNS5_IJSB_llEEES2A_NS25_6thread17LinearCombinationIfLi1EffLNS2B_9ScaleType4KindE0ELNS_15FloatRoundStyleE2EfEENS1_15EpilogueDefaultEEEEEvvEEEEvNT_6ParamsE,(.L_x_157 - _ZN7cutlass13device_kernelINS_4gemm6kernel13GemmUniversalIN4cute5tupleIJiiiiEEENS1_10collective13CollectiveMmaINS1_43MainloopSm90TmaGmmaWarpSpecializedSparseFP8ILi17ENS5_IJNS4_1CILi1EEENSA_ILi2EEESB_EEENS1_32KernelTmaWarpSpecializedPingpongEEENS5_IJNSA_ILi64EEESG_NSA_ILi128EEEEEENS_12float_e4m3_tENS5_IJNS4_6LayoutINS5_IJiNS5_IJSC_iEEEiEEENS5_IJlNS5_IJSB_SC_EEElEEEEENSK_INS5_IJNS5_IJSG_iEEENS5_IJSH_iEEEiEEENS5_IJNS5_IJSH_NSA_ILi8192EEEEEENS5_IJSB_lEEElEEEEEEEESJ_NS5_IJlSB_lEEENS4_8TiledMMAINS4_8MMA_AtomIJNS4_4SM904GMMA6SPARSE31GMMA_64x64x64_F32E4M3E4M3_SS_TNILNS13_7ScaleInE1ELS16_1ELNS13_9SparseSelE0EEEEEENSK_INS5_IJSB_SB_SB_EEENS5_IJNSA_ILi0EEES1B_S1B_EEEEENS5_IJNS4_10UnderscoreES1E_S1E_EEEEENS4_23SM90_TMA_LOAD_MULTICASTENS4_14ComposedLayoutINS4_7SwizzleILi2ELi4ELi3EEENS4_25smem_sparse_ptr_flag_bitsILi2ELi8EEENSK_INS5_IJNS5_IJSB_NSA_ILi8EEEEEENS5_IJSC_SG_EEEEEENS5_IJNS5_IJS1B_SH_EEESN_EEEEEEEvNS4_8identityENS4_13SM90_TMA_LOADENS1I_INS1J_ILi3ELi4ELi3EEENS4_18smem_ptr_flag_bitsILi8EEENSK_INS5_IJS1N_SH_EEENS5_IJSH_SB_EEEEEEEvS1V_EENS_8epilogue10collective6detail29Sm90TmaWarpSpecializedAdapterINS26_15DefaultEpilogueIfNS5_IJSB_llEEES2A_NS25_6thread17LinearCombinationIfLi1EffLNS2B_9ScaleType4KindE0ELNS_15FloatRoundStyleE2EfEENS1_15EpilogueDefaultEEEEEvvEEEEvNT_6ParamsE)
        .other          _ZN7cutlass13device_kernelINS_4gemm6kernel13GemmUniversalIN4cute5tupleIJiiiiEEENS1_10collective13CollectiveMmaINS1_43MainloopSm90TmaGmmaWarpSpecializedSparseFP8ILi17ENS5_IJNS4_1CILi1EEENSA_ILi2EEESB_EEENS1_32KernelTmaWarpSpecializedPingpongEEENS5_IJNSA_ILi64EEESG_NSA_ILi128EEEEEENS_12float_e4m3_tENS5_IJNS4_6LayoutINS5_IJiNS5_IJSC_iEEEiEEENS5_IJlNS5_IJSB_SC_EEElEEEEENSK_INS5_IJNS5_IJSG_iEEENS5_IJSH_iEEEiEEENS5_IJNS5_IJSH_NSA_ILi8192EEEEEENS5_IJSB_lEEElEEEEEEEESJ_NS5_IJlSB_lEEENS4_8TiledMMAINS4_8MMA_AtomIJNS4_4SM904GMMA6SPARSE31GMMA_64x64x64_F32E4M3E4M3_SS_TNILNS13_7ScaleInE1ELS16_1ELNS13_9SparseSelE0EEEEEENSK_INS5_IJSB_SB_SB_EEENS5_IJNSA_ILi0EEES1B_S1B_EEEEENS5_IJNS4_10UnderscoreES1E_S1E_EEEEENS4_23SM90_TMA_LOAD_MULTICASTENS4_14ComposedLayoutINS4_7SwizzleILi2ELi4ELi3EEENS4_25smem_sparse_ptr_flag_bitsILi2ELi8EEENSK_INS5_IJNS5_IJSB_NSA_ILi8EEEEEENS5_IJSC_SG_EEEEEENS5_IJNS5_IJS1B_SH_EEESN_EEEEEEEvNS4_8identityENS4_13SM90_TMA_LOADENS1I_INS1J_ILi3ELi4ELi3EEENS4_18smem_ptr_flag_bitsILi8EEENSK_INS5_IJS1N_SH_EEENS5_IJSH_SB_EEEEEEEvS1V_EENS_8epilogue10collective6detail29Sm90TmaWarpSpecializedAdapterINS26_15DefaultEpilogueIfNS5_IJSB_llEEES2A_NS25_6thread17LinearCombinationIfLi1EffLNS2B_9ScaleType4KindE0ELNS_15FloatRoundStyleE2EfEENS1_15EpilogueDefaultEEEEEvvEEEEvNT_6ParamsE,@"STO_CUDA_ENTRY STV_DEFAULT"
_ZN7cutlass13device_kernelINS_4gemm6kernel13GemmUniversalIN4cute5tupleIJiiiiEEENS1_10collective13CollectiveMmaINS1_43MainloopSm90TmaGmmaWarpSpecializedSparseFP8ILi17ENS5_IJNS4_1CILi1EEENSA_ILi2EEESB_EEENS1_32KernelTmaWarpSpecializedPingpongEEENS5_IJNSA_ILi64EEESG_NSA_ILi128EEEEEENS_12float_e4m3_tENS5_IJNS4_6LayoutINS5_IJiNS5_IJSC_iEEEiEEENS5_IJlNS5_IJSB_SC_EEElEEEEENSK_INS5_IJNS5_IJSG_iEEENS5_IJSH_iEEEiEEENS5_IJNS5_IJSH_NSA_ILi8192EEEEEENS5_IJSB_lEEElEEEEEEEESJ_NS5_IJlSB_lEEENS4_8TiledMMAINS4_8MMA_AtomIJNS4_4SM904GMMA6SPARSE31GMMA_64x64x64_F32E4M3E4M3_SS_TNILNS13_7ScaleInE1ELS16_1ELNS13_9SparseSelE0EEEEEENSK_INS5_IJSB_SB_SB_EEENS5_IJNSA_ILi0EEES1B_S1B_EEEEENS5_IJNS4_10UnderscoreES1E_S1E_EEEEENS4_23SM90_TMA_LOAD_MULTICASTENS4_14ComposedLayoutINS4_7SwizzleILi2ELi4ELi3EEENS4_25smem_sparse_ptr_flag_bitsILi2ELi8EEENSK_INS5_IJNS5_IJSB_NSA_ILi8EEEEEENS5_IJSC_SG_EEEEEENS5_IJNS5_IJS1B_SH_EEESN_EEEEEEEvNS4_8identityENS4_13SM90_TMA_LOADENS1I_INS1J_ILi3ELi4ELi3EEENS4_18smem_ptr_flag_bitsILi8EEENSK_INS5_IJS1N_SH_EEENS5_IJSH_SB_EEEEEEEvS1V_EENS_8epilogue10collective6detail29Sm90TmaWarpSpecializedAdapterINS26_15DefaultEpilogueIfNS5_IJSB_llEEES2A_NS25_6thread17LinearCombinationIfLi1EffLNS2B_9ScaleType4KindE0ELNS_15FloatRoundStyleE2EfEENS1_15EpilogueDefaultEEEEEvvEEEEvNT_6ParamsE:
[----:B------:R-:W-:Y:S01]  /*0000*/  LDC R1, c[0x0][0x28] ;  /* 0x00000a00ff017b82 */ /* 0x000fe20000000800 */
[----:B------:R-:W0:Y:S01]  /*0010*/  S2R R10, SR_TID.X ;  /* 0x00000000000a7919 */ /* 0x000e220000002100 */
[----:B------:R-:W-:Y:S01]  /*0020*/  ELECT P0, URZ, PT ;  /* 0x00000000003f782f */ /* 0x000fe20003800000 */
[----:B------:R-:W-:Y:S01]  /*0030*/  BSSY B0, `(.L_x_0) ;  /* 0x0000012000007945 */ /* 0x000fe20003800000 */
[--C-:B0-----:R-:W-:Y:S02]  /*0040*/  SHF.R.U32.HI R0, RZ, 0x5, R10.reuse ;  /* 0x00000005ff007819 */ /* 0x101fe4000001160a */
[----:B------:R-:W-:-:S03]  /*0050*/  SHF.R.U32.HI R4, RZ, 0x7, R10 ;  /* 0x00000007ff047819 */ /* 0x000fc6000001160a */
[----:B------:R-:W0:Y:S04]  /*0060*/  SHFL.IDX PT, R2, R0, RZ, 0x1f ;  /* 0x00001fff00027589 */ /* 0x000e2800000e0000 */
[----:B------:R1:W2:Y:S01]  /*0070*/  SHFL.IDX PT, R5, R4, RZ, 0x1f ;  /* 0x00001fff04057589 */ /* 0x0002a200000e0000 */
[----:B0-----:R-:W-:-:S13]  /*0080*/  ISETP.NE.OR P0, PT, R2, RZ, !P0 ;  /* 0x000000ff0200720c */ /* 0x001fda0004705670 */
[----:B-12---:R-:W-:Y:S05]  /*0090*/  @P0 BRA `(.L_x_1) ;  /* 0x00000000002c0947 */ /* 0x006fea0003800000 */
[----:B------:R-:W-:Y:S02]  /*00a0*/  ULDC.64 UR4, c[0x0][0x198] ;  /* 0x0000660000047ab9 */ /* 0x000fe40000000a00 */
[----:B------:R-:W-:Y:S02]  /*00b0*/  UIADD3 UR6, UP0, UR4, 0xf0, URZ ;  /* 0x000000f004067890 */ /* 0x000fe4000ff1e03f */
[----:B------:R-:W-:Y:S02]  /*00c0*/  UIADD3 UR8, UP1, UR4, 0x1f0, URZ ;  /* 0x000001f004087890 */ /* 0x000fe4000ff3e03f */
[----:B------:R-:W-:Y:S02]  /*00d0*/  UIADD3 UR4, UP2, UR4, 0x2f0, URZ ;  /* 0x000002f004047890 */ /* 0x000fe4000ff5e03f */
[----:B------:R-:W-:Y:S02]  /*00e0*/  UIADD3.X UR7, URZ, UR5, URZ, UP0, !UPT ;  /* 0x000000053f077290 */ /* 0x000fe400087fe43f */
[----:B------:R-:W-:-:S02]  /*00f0*/  UIADD3.X UR9, URZ, UR5, URZ, UP1, !UPT ;  /* 0x000000053f097290 */ /* 0x000fc40008ffe43f */
[----:B------:R-:W-:-:S05]  /*0100*/  UIADD3.X UR5, URZ, UR5, URZ, UP2, !UPT ;  /* 0x000000053f057290 */ /* 0x000fca00097fe43f */
[----:B------:R0:W-:Y:S02]  /*0110*/  UTMACCTL.PF [UR6] ;  /* 0x00000000060079b9 */ /* 0x0001e40008040000 */
[----:B------:R0:W-:Y:S02]  /*0120*/  UTMACCTL.PF [UR8] ;  /* 0x00000000080079b9 */ /* 0x0001e40008040000 */
[----:B------:R0:W-:Y:S02]  /*0130*/  UTMACCTL.PF [UR4] ;  /* 0x00000000040079b9 */ /* 0x0001e40008040000 */
[----:B0-----:R-:W-:Y:S01]  /*0140*/  NOP ;  /* 0x0000000000007918 */ /* 0x001fe20000000000 */
.L_x_1:
[----:B------:R-:W-:Y:S05]  /*0150*/  BSYNC B0 ;  /* 0x0000000000007941 */ /* 0x000fea0003800000 */
.L_x_0:
[----:B------:R-:W0:Y:S01]  /*0160*/  SHFL.IDX PT, R6, R0, RZ, 0x1f ;  /* 0x00001fff00067589 */ /* 0x000e2200000e0000 */
[----:B------:R-:W-:Y:S02]  /*0170*/  SHF.R.S32.HI R3, RZ, 0x1f, R10 ;  /* 0x0000001fff037819 */ /* 0x000fe4000001140a */
[----:B0-----:R-:W-:-:S13]  /*0180*/  ISETP.NE.AND P0, PT, R6, RZ, PT ;  /* 0x000000ff0600720c */ /* 0x001fda0003f05270 */
[----:B------:R-:W-:Y:S05]  /*0190*/  @P0 BRA `(.L_x_2) ;  /* 0x0000000000cc0947 */ /* 0x000fea0003800000 */
[----:B------:R-:W-:Y:S01]  /*01a0*/  ELECT P0, URZ, PT ;  /* 0x00000000003f782f */ /* 0x000fe20003800000 */
[----:B------:R-:W-:-:S12]  /*01b0*/  BSSY B0, `(.L_x_2) ;  /* 0x0000031000007945 */ /* 0x000fd80003800000 */
[----:B------:R-:W-:Y:S05]  /*01c0*/  @!P0 BRA `(.L_x_3) ;  /* 0x0000000000bc8947 */ /* 0x000fea0003800000 */
[----:B------:R-:W0:Y:S01]  /*01d0*/  S2UR UR8, SR_CgaCtaId ;  /* 0x00000000000879c3 */ /* 0x000e220000008800 */
[----:B------:R-:W-:Y:S01]  /*01e0*/  UMOV UR4, 0x400 ;  /* 0x0000040000047882 */ /* 0x000fe20000000000 */
[----:B------:R-:W-:Y:S01]  /*01f0*/  UMOV UR5, 0x1 ;  /* 0x0000000100057882 */ /* 0x000fe20000000000 */
[----:B------:R-:W-:Y:S02]  /*0200*/  UMOV UR6, 0x2 ;  /* 0x0000000200067882 */ /* 0x000fe40000000000 */
[----:B------:R-:W-:-:S04]  /*0210*/  UIADD3 UR6, -UR6, 0x100000, URZ ;  /* 0x0010000006067890 */ /* 0x000fc8000fffe13f */
[----:B------:R-:W-:Y:S02]  /*0220*/  USHF.L.U32 UR7, UR6, 0xb, URZ ;  /* 0x0000000b06077899 */ /* 0x000fe4000800063f */
[----:B------:R-:W-:Y:S02]  /*0230*/  USHF.L.U32 UR6, UR6, 0x1, URZ ;  /* 0x0000000106067899 */ /* 0x000fe4000800063f */
[----:B0-----:R-:W-:Y:S02]  /*0240*/  ULEA UR8, UR8, UR4, 0x18 ;  /* 0x0000000408087291 */ /* 0x001fe4000f8ec03f */
[----:B------:R-:W-:-:S04]  /*0250*/  UIADD3 UR4, -UR5, 0x100000, URZ ;  /* 0x0010000005047890 */ /* 0x000fc8000fffe13f */
[----:B------:R-:W-:Y:S02]  /*0260*/  USHF.L.U32 UR5, UR4, 0xb, URZ ;  /* 0x0000000b04057899 */ /* 0x000fe4000800063f */
[----:B------:R-:W-:Y:S01]  /*0270*/  USHF.L.U32 UR4, UR4, 0x1, URZ ;  /* 0x0000000104047899 */ /* 0x000fe2000800063f */
[----:B------:R-:W0:Y:S11]  /*0280*/  FENCE.VIEW.ASYNC.S ;  /* 0x00000000000073c6 */ /* 0x000e360000000000 */
[----:B0-----:R0:W1:Y:S01]  /*0290*/  SYNCS.EXCH.64 URZ, [UR8], UR4 ;  /* 0x00000004083f75b2 */ /* 0x0010620008000100 */
[----:B------:R0:W2:Y:S01]  /*02a0*/  SYNCS.EXCH.64 URZ, [UR8+0x88], UR6 ;  /* 0x00008806083f75b2 */ /* 0x0000a20008000100 */
[----:B------:R0:W3:Y:S01]  /*02b0*/  SYNCS.EXCH.64 URZ, [UR8+0x8], UR4 ;  /* 0x00000804083f75b2 */ /* 0x0000e20008000100 */
[----:B------:R0:W4:Y:S01]  /*02c0*/  SYNCS.EXCH.64 URZ, [UR8+0x90], UR6 ;  /* 0x00009006083f75b2 */ /* 0x0001220008000100 */
[----:B------:R0:W0:Y:S01]  /*02d0*/  SYNCS.EXCH.64 URZ, [UR8+0x10], UR4 ;  /* 0x00001004083f75b2 */ /* 0x0000220008000100 */
        /* <DEDUP_REMOVED lines=29> */
[----:B-1234-:R-:W-:Y:S01]  /*04b0*/  NOP ;  /* 0x0000000000007918 */ /* 0x01efe20000000000 */
.L_x_3:
[----:B0-----:R-:W-:Y:S05]  /*04c0*/  BSYNC B0 ;  /* 0x0000000000007941 */ /* 0x001fea0003800000 */
.L_x_2:
[----:B------:R-:W0:Y:S01]  /*04d0*/  SHFL.IDX PT, R12, R0, RZ, 0x1f ;  /* 0x00001fff000c7589 */ /* 0x000e2200000e0000 */
[----:B------:R-:W-:Y:S01]  /*04e0*/  LEA.HI R3, R3, R10, RZ, 0x7 ;  /* 0x0000000a03037211 */ /* 0x000fe200078f38ff */
[----:B------:R-:W1:Y:S01]  /*04f0*/  S2UR UR12, SR_CTAID.X ;  /* 0x00000000000c79c3 */ /* 0x000e620000002500 */
[----:B------:R-:W-:Y:S01]  /*0500*/  ELECT P0, URZ, PT ;  /* 0x00000000003f782f */ /* 0x000fe20003800000 */
[----:B------:R-:W2:Y:S01]  /*0510*/  SHFL.IDX PT, R9, R0, RZ, 0x1f ;  /* 0x00001fff00097589 */ /* 0x000ea200000e0000 */
[----:B------:R-:W-:Y:S02]  /*0520*/  LOP3.LUT R3, R3, 0xffffff80, RZ, 0xc0, !PT ;  /* 0xffffff8003037812 */ /* 0x000fe400078ec0ff */
[----:B------:R-:W-:Y:S01]  /*0530*/  ELECT P1, URZ, PT ;  /* 0x00000000003f782f */ /* 0x000fe20003820000 */
[----:B------:R-:W-:Y:S01]  /*0540*/  NOP ;  /* 0x0000000000007918 */ /* 0x000fe20000000000 */
[----:B------:R-:W3:Y:S01]  /*0550*/  S2R R16, SR_CTAID.Y ;  /* 0x0000000000107919 */ /* 0x000ee20000002600 */
[----:B------:R-:W-:Y:S01]  /*0560*/  ULDC UR4, c[0x0][0x150] ;  /* 0x0000540000047ab9 */ /* 0x000fe20000000800 */
[----:B------:R-:W-:Y:S01]  /*0570*/  IMAD.IADD R11, R10, 0x1, -R3 ;  /* 0x000000010a0b7824 */ /* 0x000fe200078e0a03 */
[----:B------:R-:W4:Y:S01]  /*0580*/  LDC R25, c[0x0][0x148] ;  /* 0x00005200ff197b82 */ /* 0x000f220000000800 */
[----:B------:R3:W5:Y:S01]  /*0590*/  SHFL.IDX PT, R13, R4, RZ, 0x1f ;  /* 0x00001fff040d7589 */ /* 0x00076200000e0000 */
[----:B------:R-:W-:Y:S01]  /*05a0*/  UMOV UR11, 0x80 ;  /* 0x00000080000b7882 */ /* 0x000fe20000000000 */
[----:B------:R-:W-:Y:S01]  /*05b0*/  NOP ;  /* 0x0000000000007918 */ /* 0x000fe20000000000 */
[----:B------:R-:W-:Y:S01]  /*05c0*/  SHF.R.S32.HI R24, RZ, 0x1f, R11 ;  /* 0x0000001fff187819 */ /* 0x000fe2000001140b */
[C---:B------:R-:W-:Y:S01]  /*05d0*/  VIADD R40, R5.reuse, 0xffffffff ;  /* 0xffffffff05287836 */ /* 0x040fe20000000000 */
[----:B------:R-:W-:-:S02]  /*05e0*/  ISETP.NE.AND P2, PT, R5, RZ, PT ;  /* 0x000000ff0500720c */ /* 0x000fc40003f45270 */
[----:B------:R-:W-:Y:S02]  /*05f0*/  LEA.HI R3, R24, R11, RZ, 0x3 ;  /* 0x0000000b18037211 */ /* 0x000fe400078f18ff */
[----:B------:R-:W-:Y:S02]  /*0600*/  ISETP.GE.U32.AND P5, PT, R40, 0x2, PT ;  /* 0x000000022800780c */ /* 0x000fe40003fa6070 */
[--C-:B------:R-:W-:Y:S02]  /*0610*/  SHF.R.S32.HI R7, RZ, 0x3, R3.reuse ;  /* 0x00000003ff077819 */ /* 0x100fe40000011403 */
[----:B0-----:R-:W-:Y:S02]  /*0620*/  ISETP.NE.OR P0, PT, R12, RZ, !P0 ;  /* 0x000000ff0c00720c */ /* 0x001fe40004705670 */
[----:B------:R-:W-:Y:S01]  /*0630*/  SHF.R.S32.HI R8, RZ, 0x1f, R3 ;  /* 0x0000001fff087819 */ /* 0x000fe20000011403 */
[----:B------:R-:W0:Y:S01]  /*0640*/  LDC R12, c[0x0][0x140] ;  /* 0x00005000ff0c7b82 */ /* 0x000e220000000800 */
[----:B--2---:R-:W-:-:S02]  /*0650*/  ISETP.NE.OR P1, PT, R9, RZ, !P1 ;  /* 0x000000ff0900720c */ /* 0x004fc40004f25670 */
[----:B------:R-:W-:Y:S02]  /*0660*/  LEA.HI R8, R8, R7, RZ, 0x2 ;  /* 0x0000000708087211 */ /* 0x000fe400078f10ff */
[----:B-1----:R-:W-:Y:S02]  /*0670*/  I2FP.F32.U32 R0, UR12 ;  /* 0x0000000c00007c45 */ /* 0x002fe40008201000 */
[----:B------:R-:W-:Y:S01]  /*0680*/  LOP3.LUT R8, R8, 0xfffffffc, RZ, 0xc0, !PT ;  /* 0xfffffffc08087812 */ /* 0x000fe200078ec0ff */
[----:B------:R-:W1:Y:S01]  /*0690*/  LDC R9, c[0x0][0x144] ;  /* 0x00005100ff097b82 */ /* 0x000e620000000800 */
[----:B------:R-:W-:Y:S01]  /*06a0*/  SHF.R.S32.HI R3, RZ, 0x1f, R2 ;  /* 0x0000001fff037819 */ /* 0x000fe20000011402 */
[----:B------:R-:W-:Y:S01]  /*06b0*/  VOTEU.ALL UP0, P0 ;  /* 0x00000000003f7886 */ /* 0x000fe20000000000 */
[----:B------:R-:W-:Y:S01]  /*06c0*/  FMUL R0, R0, UR4 ;  /* 0x0000000400007c20 */ /* 0x000fe20008400000 */
[----:B---3--:R-:W-:Y:S01]  /*06d0*/  I2FP.F32.U32 R4, R16 ;  /* 0x0000001000047245 */ /* 0x008fe20000201000 */
[----:B------:R-:W-:Y:S01]  /*06e0*/  ULDC UR4, c[0x0][0x154] ;  /* 0x0000550000047ab9 */ /* 0x000fe20000000800 */
[----:B------:R-:W-:Y:S01]  /*06f0*/  VOTEU.ALL UP1, P1 ;  /* 0x00000000003f7886 */ /* 0x000fe20000820000 */
[----:B------:R-:W-:Y:S01]  /*0700*/  IMAD.IADD R8, R7, 0x1, -R8 ;  /* 0x0000000107087824 */ /* 0x000fe200078e0a08 */
[----:B------:R-:W2:Y:S01]  /*0710*/  @!UP0 S2UR UR7, SR_CgaCtaId ;  /* 0x00000000000789c3 */ /* 0x000ea20000008800 */
[----:B------:R-:W-:Y:S01]  /*0720*/  SHF.R.S32.HI R7, RZ, 0x1f, R6 ;  /* 0x0000001fff077819 */ /* 0x000fe20000011406 */
[----:B------:R-:W-:Y:S01]  /*0730*/  FMUL R4, R4, UR4 ;  /* 0x0000000404047c20 */ /* 0x000fe20008400000 */
[----:B------:R-:W-:Y:S01]  /*0740*/  LEA.HI R3, R3, R2, RZ, 0x2 ;  /* 0x0000000203037211 */ /* 0x000fe200078f10ff */
[----:B------:R-:W3:Y:S01]  /*0750*/  F2I.U32.TRUNC.NTZ R0, R0 ;  /* 0x0000000000007305 */ /* 0x000ee2000020f000 */
[----:B------:R-:W-:Y:S01]  /*0760*/  LEA.HI R7, R7, R6, RZ, 0x2 ;  /* 0x0000000607077211 */ /* 0x000fe200078f10ff */
[----:B------:R-:W-:Y:S01]  /*0770*/  UMOV UR4, 0x20 ;  /* 0x0000002000047882 */ /* 0x000fe20000000000 */
[----:B------:R-:W-:Y:S01]  /*0780*/  LOP3.LUT R3, R3, 0xfffffffc, RZ, 0xc0, !PT ;  /* 0xfffffffc03037812 */ /* 0x000fe200078ec0ff */
[----:B------:R-:W5:Y:S01]  /*0790*/  @!UP1 S2UR UR10, SR_CgaCtaId ;  /* 0x00000000000a99c3 */ /* 0x000f620000008800 */
[----:B------:R-:W-:Y:S01]  /*07a0*/  LOP3.LUT R7, R7, 0x3ffffffc, RZ, 0xc0, !PT ;  /* 0x3ffffffc07077812 */ /* 0x000fe200078ec0ff */
[----:B------:R-:W-:Y:S01]  /*07b0*/  @!UP0 UMOV UR6, 0x400 ;  /* 0x0000040000068882 */ /* 0x000fe20000000000 */
[----:B------:R-:W-:-:S04]  /*07c0*/  @!UP0 UIADD3 UR4, -UR4, 0x100000, URZ ;  /* 0x0010000004048890 */ /* 0x000fc8000fffe13f */
[----:B------:R-:W-:Y:S02]  /*07d0*/  @!UP0 USHF.L.U32 UR5, UR4, 0xb, URZ ;  /* 0x0000000b04058899 */ /* 0x000fe4000800063f */
[----:B------:R-:W-:Y:S01]  /*07e0*/  @!UP0 USHF.L.U32 UR4, UR4, 0x1, URZ ;  /* 0x0000000104048899 */ /* 0x000fe2000800063f */
[----:B------:R-:W4:Y:S01]  /*07f0*/  F2I.U32.TRUNC.NTZ R4, R4 ;  /* 0x0000000400047305 */ /* 0x000f22000020f000 */
[----:B------:R-:W-:Y:S01]  /*0800*/  IMAD.IADD R22, R2, 0x1, -R3 ;  /* 0x0000000102167824 */ /* 0x000fe200078e0a03 */
[----:B------:R-:W-:Y:S01]  /*0810*/  @!UP1 UMOV UR9, 0x400 ;  /* 0x0000040000099882 */ /* 0x000fe20000000000 */
[----:B------:R-:W-:Y:S01]  /*0820*/  IMAD.IADD R7, R6, 0x1, -R7 ;  /* 0x0000000106077824 */ /* 0x000fe200078e0a07 */
[----:B0-----:R-:W-:Y:S01]  /*0830*/  ISETP.EQ.U32.AND P3, PT, R12, 0x1, PT ;  /* 0x000000010c00780c */ /* 0x001fe20003f62070 */
[----:B------:R-:W-:Y:S01]  /*0840*/  VOTEU.ALL UP2, P1 ;  /* 0x00000000003f7886 */ /* 0x000fe20000840000 */
[----:B------:R-:W-:Y:S01]  /*0850*/  VOTEU.ALL UP3, P1 ;  /* 0x00000000003f7886 */ /* 0x000fe20000860000 */
[----:B------:R-:W-:Y:S01]  /*0860*/  IMAD R7, R7, 0x4, R8 ;  /* 0x0000000407077824 */ /* 0x000fe200078e0208 */
[----:B------:R-:W-:Y:S01]  /*0870*/  VOTEU.ALL UP4, P1 ;  /* 0x00000000003f7886 */ /* 0x000fe20000880000 */
[----:B------:R-:W-:Y:S01]  /*0880*/  VOTEU.ALL UP5, P1 ;  /* 0x00000000003f7886 */ /* 0x000fe200008a0000 */
[----:B------:R-:W-:Y:S01]  /*0890*/  ISETP.NE.AND P1, PT, R22, 0x3, PT ;  /* 0x000000031600780c */ /* 0x000fe20003f25270 */
[----:B------:R-:W-:Y:S01]  /*08a0*/  IMAD.SHL.U32 R12, R7, 0x4, RZ ;  /* 0x00000004070c7824 */ /* 0x000fe200078e00ff */
[----:B--2---:R-:W-:Y:S01]  /*08b0*/  @!UP0 ULEA UR8, UR7, UR6, 0x18 ;  /* 0x0000000607088291 */ /* 0x004fe2000f8ec03f */
[----:B---3--:R-:W-:Y:S01]  /*08c0*/  IMAD.MOV R0, RZ, RZ, -R0 ;  /* 0x000000ffff007224 */ /* 0x008fe200078e0a00 */
[----:B------:R-:W-:-:S04]  /*08d0*/  @!UP1 UIADD3 UR6, -UR11, 0x100000, URZ ;  /* 0x001000000b069890 */ /* 0x000fc8000fffe13f */
[----:B------:R-:W-:Y:S02]  /*08e0*/  @!UP1 USHF.L.U32 UR7, UR6, 0xb, URZ ;  /* 0x0000000b06079899 */ /* 0x000fe4000800063f */
[----:B------:R-:W-:Y:S01]  /*08f0*/  @!UP1 USHF.L.U32 UR6, UR6, 0x1, URZ ;  /* 0x0000000106069899 */ /* 0x000fe2000800063f */
[----:B----4-:R-:W-:Y:S01]  /*0900*/  IMAD.MOV R26, RZ, RZ, -R4 ;  /* 0x000000ffff1a7224 */ /* 0x010fe200078e0a04 */
[----:B------:R-:W-:Y:S01]  /*0910*/  VOTEU.ALL UP0, P0 ;  /* 0x00000000003f7886 */ /* 0x000fe20000000000 */
[----:B------:R-:W-:Y:S01]  /*0920*/  LOP3.LUT R12, R7, 0xc, R12, 0x78, !PT ;  /* 0x0000000c070c7812 */ /* 0x000fe200078e780c */
[----:B-1----:R-:W-:Y:S01]  /*0930*/  IMAD R23, R9, R0, UR12 ;  /* 0x0000000c09177e24 */ /* 0x002fe2000f8e0200 */
[----:B------:R-:W-:Y:S01]  /*0940*/  ISETP.EQ.OR P1, PT, R22, RZ, !P1 ;  /* 0x000000ff1600720c */ /* 0x000fe20004f22670 */
[----:B-----5:R-:W-:Y:S01]  /*0950*/  @!UP1 ULEA UR9, UR10, UR9, 0x18 ;  /* 0x000000090a099291 */ /* 0x020fe2000f8ec03f */
[----:B------:R-:W-:Y:S01]  /*0960*/  IMAD R3, R25, R26, R16 ;  /* 0x0000001a19037224 */ /* 0x000fe200078e0210 */
[----:B------:R-:W-:Y:S01]  /*0970*/  VOTEU.ALL UP1, P0 ;  /* 0x00000000003f7886 */ /* 0x000fe20000020000 */
[----:B------:R-:W-:Y:S01]  /*0980*/  LOP3.LUT P0, RZ, R11, 0x7, RZ, 0xc0, !PT ;  /* 0x000000070bff7812 */ /* 0x000fe2000780c0ff */
[----:B------:R-:W0:Y:S02]  /*0990*/  FENCE.VIEW.ASYNC.S ;  /* 0x00000000000073c6 */ /* 0x000e240000000000 */
[----:B0-----:R0:W1:Y:S01]  /*09a0*/  @!UP0 SYNCS.EXCH.64 URZ, [UR8+0x140], UR4 ;  /* 0x00014004083f85b2 */ /* 0x0010620008000100 */
[----:B------:R-:W-:-:S02]  /*09b0*/  ISETP.EQ.AND P1, PT, R5, RZ, P1 ;  /* 0x000000ff0500720c */ /* 0x000fc40000f22270 */
[----:B------:R-:W-:Y:S02]  /*09c0*/  ISETP.NE.AND P4, PT, R3, R12, PT ;  /* 0x0000000c0300720c */ /* 0x000fe40003f85270 */
[----:B------:R-:W-:Y:S02]  /*09d0*/  ISETP.LT.U32.AND P0, PT, R12, 0x2, !P0 ;  /* 0x000000020c00780c */ /* 0x000fe40004701070 */
[----:B------:R-:W-:Y:S02]  /*09e0*/  ISETP.EQ.OR P4, PT, R23, RZ, !P4 ;  /* 0x000000ff1700720c */ /* 0x000fe40006782670 */
[----:B------:R-:W-:Y:S02]  /*09f0*/  SEL R7, RZ, 0x1, !P1 ;  /* 0x00000001ff077807 */ /* 0x000fe40004800000 */
[----:B------:R-:W-:Y:S02]  /*0a00*/  R2UR UR13, R13 ;  /* 0x000000000d0d72ca */ /* 0x000fe400000e0000 */
[----:B------:R-:W-:-:S02]  /*0a10*/  PLOP3.LUT P0, PT, P0, P4, PT, 0x80, 0x0 ;  /* 0x000000000000781c */ /* 0x000fc40000709070 */
[----:B------:R-:W-:Y:S01]  /*0a20*/  SEL R7, R7, 0x2, P5 ;  /* 0x0000000207077807 */ /* 0x000fe20002800000 */
[----:B------:R0:W2:Y:S01]  /*0a30*/  @!UP1 SYNCS.EXCH.64 URZ, [UR8+0x148], UR4 ;  /* 0x00014804083f95b2 */ /* 0x0000a20008000100 */
[----:B------:R-:W-:Y:S01]  /*0a40*/  NOP ;  /* 0x0000000000007918 */ /* 0x000fe20000000000 */
[----:B------:R0:W3:Y:S01]  /*0a50*/  @!UP2 SYNCS.EXCH.64 URZ, [UR9+0x120], UR6 ;  /* 0x00012006093fa5b2 */ /* 0x0000e20008000100 */
[----:B------:R0:W4:Y:S01]  /*0a60*/  @!UP3 SYNCS.EXCH.64 URZ, [UR9+0x128], UR6 ;  /* 0x00012806093fb5b2 */ /* 0x0001220008000100 */
[----:B------:R0:W0:Y:S01]  /*0a70*/  @!UP4 SYNCS.EXCH.64 URZ, [UR9+0x130], UR6 ;  /* 0x00013006093fc5b2 */ /* 0x0000220008000100 */
[----:B------:R0:W0:Y:S01]  /*0a80*/  @!UP5 SYNCS.EXCH.64 URZ, [UR9+0x138], UR6 ;  /* 0x00013806093fd5b2 */ /* 0x0000220008000100 */
[----:B------:R-:W-:Y:S01]  /*0a90*/  NOP ;  /* 0x0000000000007918 */ /* 0x000fe20000000000 */
[----:B------:R-:W-:Y:S05]  /*0aa0*/  @!P3 BRA `(.L_x_4) ;  /* 0x000000000008b947 */ /* 0x000fea0003800000 */
[----:B01234-:R-:W-:Y:S01]  /*0ab0*/  UCGABAR_ARV ;  /* 0x00000000000079c7 */ /* 0x01ffe20008000000 */
[----:B------:R-:W-:Y:S05]  /*0ac0*/  BRA `(.L_x_5) ;  /* 0x0000000000047947 */ /* 0x000fea0003800000 */
.L_x_4:
[----:B01234-:R-:W-:Y:S01]  /*0ad0*/  NOP ;  /* 0x0000000000007918 */ /* 0x01ffe20000000000 */
.L_x_5:
[----:B------:R-:W-:Y:S01]  /*0ae0*/  ULDC.64 UR4, c[0x0][0x698] ;  /* 0x0001a60000047ab9 */ /* 0x000fe20000000a00 */
[----:B------:R-:W-:Y:S01]  /*0af0*/  ULDC.64 UR20, c[0x0][0x208] ;  /* 0x0000820000147ab9 */ /* 0x000fe20000000a00 */
[----:B------:R-:W-:-:S04]  /*0b00*/  ISETP.NE.U32.AND P1, PT, RZ, UR4, PT ;  /* 0x00000004ff007c0c */ /* 0x000fc8000bf25070 */
[----:B------:R-:W-:-:S13]  /*0b10*/  ISETP.NE.AND.EX P1, PT, RZ, UR5, PT, P1 ;  /* 0x00000005ff007c0c */ /* 0x000fda000bf25310 */
[----:B------:R-:W-:Y:S05]  /*0b20*/  @!P1 BRA `(.L_x_6) ;  /* 0x00000000001c9947 */ /* 0x000fea0003800000 */
[----:B------:R-:W0:Y:S02]  /*0b30*/  LDC.64 R2, c[0x0][0x698] ;  /* 0x0001a600ff027b82 */ /* 0x000e240000000a00 */
[----:B0-----:R-:W2:Y:S02]  /*0b40*/  LDG.E.64 R2, desc[UR20][R2.64] ;  /* 0x0000001402027981 */ /* 0x001ea4000c1e1b00 */
[----:B--2---:R-:W-:-:S04]  /*0b50*/  ISETP.NE.U32.AND P1, PT, R2, RZ, PT ;  /* 0x000000ff0200720c */ /* 0x004fc80003f25070 */
[----:B------:R-:W-:-:S13]  /*0b60*/  ISETP.NE.AND.EX P1, PT, R3, RZ, PT, P1 ;  /* 0x000000ff0300720c */ /* 0x000fda0003f25310 */
[----:B------:R-:W-:Y:S05]  /*0b70*/  @!P1 BRA `(.L_x_6) ;  /* 0x0000000000089947 */ /* 0x000fea0003800000 */
[----:B------:R0:W5:Y:S01]  /*0b80*/  LD.E R13, desc[UR20][R2.64] ;  /* 0x00000014020d7980 */ /* 0x000162000c101900 */
[----:B------:R-:W-:Y:S05]  /*0b90*/  BRA `(.L_x_7) ;  /* 0x0000000000207947 */ /* 0x000fea0003800000 */
.L_x_6:
[----:B------:R-:W-:Y:S02]  /*0ba0*/  ULDC.64 UR4, c[0x0][0x688] ;  /* 0x0001a20000047ab9 */ /* 0x000fe40000000a00 */
[----:B------:R-:W-:-:S04]  /*0bb0*/  ISETP.NE.U32.AND P1, PT, RZ, UR4, PT ;  /* 0x00000004ff007c0c */ /* 0x000fc8000bf25070 */
[----:B------:R-:W-:-:S13]  /*0bc0*/  ISETP.NE.AND.EX P1, PT, RZ, UR5, PT, P1 ;  /* 0x00000005ff007c0c */ /* 0x000fda000bf25310 */
[----:B------:R-:W-:Y:S05]  /*0bd0*/  @!P1 BRA `(.L_x_8) ;  /* 0x00000000000c9947 */ /* 0x000fea0003800000 */
[----:B------:R-:W0:Y:S02]  /*0be0*/  LDC.64 R2, c[0x0][0x688] ;  /* 0x0001a200ff027b82 */ /* 0x000e240000000a00 */
[----:B0-----:R1:W5:Y:S01]  /*0bf0*/  LDG.E R13, desc[UR20][R2.64] ;  /* 0x00000014020d7981 */ /* 0x001362000c1e1900 */
[----:B------:R-:W-:Y:S05]  /*0c00*/  BRA `(.L_x_7) ;  /* 0x0000000000047947 */ /* 0x000fea0003800000 */
.L_x_8:
[----:B------:R-:W2:Y:S02]  /*0c10*/  LDC R13, c[0x0][0x680] ;  /* 0x0001a000ff0d7b82 */ /* 0x000ea40000000800 */
.L_x_7:
[----:B------:R-:W-:Y:S02]  /*0c20*/  ULDC.64 UR4, c[0x0][0x6a0] ;  /* 0x0001a80000047ab9 */ /* 0x000fe40000000a00 */
[----:B------:R-:W-:-:S04]  /*0c30*/  ISETP.NE.U32.AND P1, PT, RZ, UR4, PT ;  /* 0x00000004ff007c0c */ /* 0x000fc8000bf25070 */
[----:B------:R-:W-:-:S13]  /*0c40*/  ISETP.NE.AND.EX P1, PT, RZ, UR5, PT, P1 ;  /* 0x00000005ff007c0c */ /* 0x000fda000bf25310 */
[----:B------:R-:W-:Y:S05]  /*0c50*/  @!P1 BRA `(.L_x_9) ;  /* 0x00000000001c9947 */ /* 0x000fea0003800000 */
[----:B01----:R-:W0:Y:S02]  /*0c60*/  LDC.64 R2, c[0x0][0x6a0] ;  /* 0x0001a800ff027b82 */ /* 0x003e240000000a00 */
[----:B0-----:R-:W3:Y:S02]  /*0c70*/  LDG.E.64 R2, desc[UR20][R2.64] ;  /* 0x0000001402027981 */ /* 0x001ee4000c1e1b00 */
[----:B---3--:R-:W-:-:S04]  /*0c80*/  ISETP.NE.U32.AND P1, PT, R2, RZ, PT ;  /* 0x000000ff0200720c */ /* 0x008fc80003f25070 */
[----:B------:R-:W-:-:S13]  /*0c90*/  ISETP.NE.AND.EX P1, PT, R3, RZ, PT, P1 ;  /* 0x000000ff0300720c */ /* 0x000fda0003f25310 */
[----:B------:R-:W-:Y:S05]  /*0ca0*/  @!P1 BRA `(.L_x_9) ;  /* 0x0000000000089947 */ /* 0x000fea0003800000 */
[----:B------:R0:W5:Y:S01]  /*0cb0*/  LD.E R14, desc[UR20][R2.64] ;  /* 0x00000014020e7980 */ /* 0x000162000c101900 */
[----:B------:R-:W-:Y:S05]  /*0cc0*/  BRA `(.L_x_10) ;  /* 0x0000000000207947 */ /* 0x000fea0003800000 */
.L_x_9:
[----:B------:R-:W-:Y:S02]  /*0cd0*/  ULDC.64 UR4, c[0x0][0x690] ;  /* 0x0001a40000047ab9 */ /* 0x000fe40000000a00 */
[----:B------:R-:W-:-:S04]  /*0ce0*/  ISETP.NE.U32.AND P1, PT, RZ, UR4, PT ;  /* 0x00000004ff007c0c */ /* 0x000fc8000bf25070 */
[----:B------:R-:W-:-:S13]  /*0cf0*/  ISETP.NE.AND.EX P1, PT, RZ, UR5, PT, P1 ;  /* 0x00000005ff007c0c */ /* 0x000fda000bf25310 */
[----:B------:R-:W-:Y:S05]  /*0d00*/  @!P1 BRA `(.L_x_11) ;  /* 0x00000000000c9947 */ /* 0x000fea0003800000 */
[----:B------:R-:W3:Y:S02]  /*0d10*/  LDC.64 R14, c[0x0][0x690] ;  /* 0x0001a400ff0e7b82 */ /* 0x000ee40000000a00 */
[----:B---3--:R3:W5:Y:S01]  /*0d20*/  LDG.E R14, desc[UR20][R14.64] ;  /* 0x000000140e0e7981 */ /* 0x008762000c1e1900 */
[----:B------:R-:W-:Y:S05]  /*0d30*/  BRA `(.L_x_10) ;  /* 0x0000000000047947 */ /* 0x000fea0003800000 */
.L_x_11:
[----:B------:R-:W4:Y:S02]  /*0d40*/  LDC R14, c[0x0][0x684] ;  /* 0x0001a100ff0e7b82 */ /* 0x000f240000000800 */
.L_x_10:
[----:B------:R-:W1:Y:S01]  /*0d50*/  LDC R0, c[0x0][0x75c] ;  /* 0x0001d700ff007b82 */ /* 0x000e620000000800 */
[----:B------:R-:W-:Y:S01]  /*0d60*/  ULDC UR8, c[0x0][0x604] ;  /* 0x0001810000087ab9 */ /* 0x000fe20000000800 */
[----:B------:R-:W-:Y:S01]  /*0d70*/  ISETP.NE.AND P1, PT, R5, 0x2, PT ;  /* 0x000000020500780c */ /* 0x000fe20003f25270 */
[----:B------:R-:W-:Y:S01]  /*0d80*/  UIADD3 UR8, UR8, 0x3f, URZ ;  /* 0x0000003f08087890 */ /* 0x000fe2000fffe03f */
[----:B------:R-:W-:Y:S01]  /*0d90*/  IMAD.U32 R4, RZ, RZ, UR12 ;  /* 0x0000000cff047e24 */ /* 0x000fe2000f8e00ff */
[----:B------:R-:W-:Y:S01]  /*0da0*/  UMOV UR5, URZ ;  /* 0x0000003f00057c82 */ /* 0x000fe20008000000 */
[----:B------:R-:W-:Y:S01]  /*0db0*/  UMOV UR4, URZ ;  /* 0x0000003f00047c82 */ /* 0x000fe20008000000 */
[----:B------:R-:W-:-:S04]  /*0dc0*/  USHF.R.S32.HI UR9, URZ, 0x1f, UR8 ;  /* 0x0000001f3f097899 */ /* 0x000fc80008011408 */
[----:B------:R-:W-:-:S04]  /*0dd0*/  ULEA.HI UR9, UR9, UR8, URZ, 0x6 ;  /* 0x0000000809097291 */ /* 0x000fc8000f8f303f */
[----:B------:R-:W-:Y:S01]  /*0de0*/  USHF.R.S32.HI UR14, URZ, 0x6, UR9 ;  /* 0x000000063f0e7899 */ /* 0x000fe20008011409 */
[----:B-1----:R-:W-:-:S13]  /*0df0*/  ISETP.NE.AND P4, PT, R0, 0x1, PT ;  /* 0x000000010000780c */ /* 0x002fda0003f85270 */
[----:B0-----:R-:W0:Y:S01]  /*0e00*/  @P4 LDC R3, c[0x0][0x10] ;  /* 0x00000400ff034b82 */ /* 0x001e220000000800 */
[----:B------:R-:W-:Y:S02]  /*0e10*/  @P4 IMAD.MOV.U32 R17, RZ, RZ, RZ ;  /* 0x000000ffff114224 */ /* 0x000fe400078e00ff */
[----:B------:R-:W-:-:S05]  /*0e20*/  @P4 IMAD.MOV.U32 R5, RZ, RZ, RZ ;  /* 0x000000ffff054224 */ /* 0x000fca00078e00ff */
[----:B------:R-:W1:Y:S01]  /*0e30*/  @!P4 LDC R9, c[0x0][0xc] ;  /* 0x00000300ff09cb82 */ /* 0x000e620000000800 */
[----:B------:R-:W-:Y:S01]  /*0e40*/  ULDC UR6, c[0x0][0xc] ;  /* 0x0000030000067ab9 */ /* 0x000fe20000000800 */
[----:B------:R-:W-:Y:S02]  /*0e50*/  ULDC UR7, c[0x0][0x10] ;  /* 0x0000040000077ab9 */ /* 0x000fe40000000800 */
[----:B------:R-:W-:-:S04]  /*0e60*/  UIMAD.WIDE.U32 UR6, UR6, UR7, URZ ;  /* 0x00000007060672a5 */ /* 0x000fc8000f8e003f */
[----:B------:R-:W3:Y:S01]  /*0e70*/  LDC R8, c[0x0][0x14] ;  /* 0x00000500ff087b82 */ /* 0x000ee20000000800 */
[----:B0-----:R-:W-:-:S04]  /*0e80*/  @P4 IMAD.WIDE.U32 R2, R3, UR12, R16 ;  /* 0x0000000c03024c25 */ /* 0x001fc8000f8e0010 */
[----:B------:R-:W-:Y:S02]  /*0e90*/  @P4 IMAD.IADD R3, R3, 0x1, R5 ;  /* 0x0000000103034824 */ /* 0x000fe400078e0205 */
[----:B------:R-:W-:Y:S02]  /*0ea0*/  IMAD.MOV.U32 R5, RZ, RZ, RZ ;  /* 0x000000ffff057224 */ /* 0x000fe400078e00ff */
[----:B-1----:R-:W-:-:S04]  /*0eb0*/  @!P4 IMAD.WIDE.U32 R4, R16, R9, R4 ;  /* 0x000000091004c225 */ /* 0x002fc800078e0004 */
[----:B------:R-:W-:Y:S02]  /*0ec0*/  @!P4 IMAD.MOV.U32 R2, RZ, RZ, R4 ;  /* 0x000000ffff02c224 */ /* 0x000fe400078e0004 */
[C---:B---3--:R-:W-:Y:S02]  /*0ed0*/  IMAD R15, R8.reuse, UR7, RZ ;  /* 0x00000007080f7c24 */ /* 0x048fe4000f8e02ff */
[----:B------:R-:W-:Y:S01]  /*0ee0*/  IMAD.WIDE.U32 R8, R8, UR6, RZ ;  /* 0x0000000608087c25 */ /* 0x000fe2000f8e00ff */
[----:B------:R-:W-:-:S03]  /*0ef0*/  ULDC.64 UR6, c[0x0][0x750] ;  /* 0x0001d40000067ab9 */ /* 0x000fc60000000a00 */
[----:B------:R-:W-:Y:S02]  /*0f00*/  @!P4 IMAD.MOV.U32 R3, RZ, RZ, R5 ;  /* 0x000000ffff03c224 */ /* 0x000fe400078e0005 */
[----:B------:R-:W-:Y:S01]  /*0f10*/  IMAD.IADD R0, R9, 0x1, R15 ;  /* 0x0000000109007824 */ /* 0x000fe200078e020f */
[----:B------:R-:W-:Y:S06]  /*0f20*/  @P1 BRA `(.L_x_12) ;  /* 0x0000000000201947 */ /* 0x000fec0003800000 */
[----:B------:R-:W-:Y:S01]  /*0f30*/  UISETP.GE.U32.AND UP0, UPT, UR14, 0x11, UPT ;  /* 0x000000110e00788c */ /* 0x000fe2000bf06070 */
[----:B------:R-:W-:Y:S01]  /*0f40*/  IADD3 R2, P1, R2, R8, RZ ;  /* 0x0000000802027210 */ /* 0x000fe20007f3e0ff */
[----:B------:R-:W-:-:S04]  /*0f50*/  UIMAD.WIDE.U32 UR4, UR14, -0xf0f0f0f, URZ ;  /* 0xf0f0f0f10e0478a5 */ /* 0x000fc8000f8e003f */
[----:B------:R-:W-:Y:S01]  /*0f60*/  USHF.R.U32.HI UR5, URZ, 0x4, UR5 ;  /* 0x000000043f057899 */ /* 0x000fe20008011605 */
[----:B------:R-:W-:Y:S02]  /*0f70*/  IMAD.X R3, R0, 0x1, R3, P1 ;  /* 0x0000000100037824 */ /* 0x000fe400008e0603 */
[----:B------:R-:W-:Y:S02]  /*0f80*/  UMOV UR4, URZ ;  /* 0x0000003f00047c82 */ /* 0x000fe40008000000 */
[----:B------:R-:W-:Y:S02]  /*0f90*/  @UP0 ULOP3.LUT UR4, UR5, 0x1, URZ, 0xc0, !UPT ;  /* 0x0000000105040892 */ /* 0x000fe4000f8ec03f */
[----:B------:R-:W-:-:S12]  /*0fa0*/  UIMAD UR5, UR5, -0x11, UR14 ;  /* 0xffffffef050578a4 */ /* 0x000fd8000f8e020e */
.L_x_12:
[----:B------:R-:W-:Y:S01]  /*0fb0*/  ISETP.GE.U32.AND P1, PT, R2, UR6, PT ;  /* 0x0000000602007c0c */ /* 0x000fe2000bf26070 */
[----:B------:R-:W-:Y:S01]  /*0fc0*/  IMAD.MOV.U32 R6, RZ, RZ, -0x1 ;  /* 0xffffffffff067424 */ /* 0x000fe200078e00ff */
[----:B------:R-:W-:Y:S01]  /*0fd0*/  PRMT R15, RZ, 0x7610, R15 ;  /* 0x00007610ff0f7816 */ /* 0x000fe2000000000f */
[----:B------:R-:W-:Y:S01]  /*0fe0*/  IMAD.MOV.U32 R4, RZ, RZ, -0x1 ;  /* 0xffffffffff047424 */ /* 0x000fe200078e00ff */
[----:B------:R-:W-:Y:S01]  /*0ff0*/  ISETP.GE.U32.AND.EX P1, PT, R3, UR7, PT, P1 ;  /* 0x0000000703007c0c */ /* 0x000fe2000bf26110 */
[----:B------:R-:W-:-:S12]  /*1000*/  IMAD.MOV.U32 R5, RZ, RZ, -0x1 ;  /* 0xffffffffff057424 */ /* 0x000fd800078e00ff */
[----:B------:R-:W-:Y:S05]  /*1010*/  @P1 BRA `(.L_x_13) ;  /* 0x0000000400241947 */ /* 0x000fea0003800000 */
[----:B------:R-:W0:Y:S01]  /*1020*/  LDC.64 R28, c[0x0][0x728] ;  /* 0x0001ca00ff1c7b82 */ /* 0x000e220000000a00 */
[----:B------:R-:W-:Y:S02]  /*1030*/  IMAD.MOV.U32 R4, RZ, RZ, R2 ;  /* 0x000000ffff047224 */ /* 0x000fe400078e0002 */
[----:B------:R-:W-:-:S05]  /*1040*/  IMAD.MOV.U32 R5, RZ, RZ, R3 ;  /* 0x000000ffff057224 */ /* 0x000fca00078e0003 */
[----:B------:R-:W1:Y:S08]  /*1050*/  LDC R6, c[0x0][0x730] ;  /* 0x0001cc00ff067b82 */ /* 0x000e700000000800 */
[----:B------:R-:W3:Y:S01]  /*1060*/  LDC.64 R30, c[0x0][0x720] ;  /* 0x0001c800ff1e7b82 */ /* 0x000ee20000000a00 */
[----:B0-----:R-:W-:-:S04]  /*1070*/  ISETP.NE.U32.AND P1, PT, R28, RZ, PT ;  /* 0x000000ff1c00720c */ /* 0x001fc80003f25070 */
[----:B------:R-:W-:-:S13]  /*1080*/  ISETP.NE.AND.EX P1, PT, R29, RZ, PT, P1 ;  /* 0x000000ff1d00720c */ /* 0x000fda0003f25310 */
[----:B-1-3--:R-:W-:Y:S05]  /*1090*/  @!P1 BRA `(.L_x_14) ;  /* 0x0000000000289947 */ /* 0x00afea0003800000 */
[----:B------:R-:W0:Y:S02]  /*10a0*/  LDC R15, c[0x0][0x734] ;  /* 0x0001cd00ff0f7b82 */ /* 0x000e240000000800 */
[----:B0-----:R-:W-:-:S05]  /*10b0*/  IADD3 R15, P1, R2, R15, RZ ;  /* 0x0000000f020f7210 */ /* 0x001fca0007f3e0ff */
[----:B------:R-:W-:-:S04]  /*10c0*/  IMAD.X R27, RZ, RZ, R3, P1 ;  /* 0x000000ffff1b7224 */ /* 0x000fc800008e0603 */
[----:B------:R-:W-:-:S04]  /*10d0*/  IMAD.WIDE.U32 R4, R27, R28, RZ ;  /* 0x0000001c1b047225 */ /* 0x000fc800078e00ff */
[----:B------:R-:W-:-:S04]  /*10e0*/  IMAD.WIDE.U32 R18, P1, R15, R29, R4 ;  /* 0x0000001d0f127225 */ /* 0x000fc80007820004 */
[----:B------:R-:W-:-:S04]  /*10f0*/  IMAD.WIDE.U32 R4, R15, R28, RZ ;  /* 0x0000001c0f047225 */ /* 0x000fc800078e00ff */
[----:B------:R-:W-:Y:S01]  /*1100*/  IMAD.X R21, RZ, RZ, RZ, P1 ;  /* 0x000000ffff157224 */ /* 0x000fe200008e06ff */
[----:B------:R-:W-:Y:S01]  /*1110*/  IADD3 RZ, P1, R5, R18, RZ ;  /* 0x0000001205ff7210 */ /* 0x000fe20007f3e0ff */
[----:B------:R-:W-:-:S04]  /*1120*/  IMAD.MOV.U32 R20, RZ, RZ, R19 ;  /* 0x000000ffff147224 */ /* 0x000fc800078e0013 */
[----:B------:R-:W-:-:S08]  /*1130*/  IMAD.WIDE.U32.X R4, R27, R29, R20, P1 ;  /* 0x0000001d1b047225 */ /* 0x000fd000008e0414 */
.L_x_14:
[----:B------:R-:W0:Y:S01]  /*1140*/  LDC.64 R32, c[0x0][0x740] ;  /* 0x0001d000ff207b82 */ /* 0x000e220000000a00 */
[-CC-:B------:R-:W-:Y:S01]  /*1150*/  SHF.R.U64 R37, R4, R6.reuse, R5.reuse ;  /* 0x0000000604257219 */ /* 0x180fe20000001205 */
[----:B------:R-:W-:Y:S01]  /*1160*/  IMAD.MOV.U32 R35, RZ, RZ, 0x1 ;  /* 0x00000001ff237424 */ /* 0x000fe200078e00ff */
[----:B------:R-:W-:Y:S02]  /*1170*/  SHF.R.U32.HI R4, RZ, R6, R5 ;  /* 0x00000006ff047219 */ /* 0x000fe40000011605 */
[----:B------:R-:W-:-:S03]  /*1180*/  IADD3 R15, P1, RZ, -R37, RZ ;  /* 0x80000025ff0f7210 */ /* 0x000fc60007f3e0ff */
[----:B------:R-:W1:Y:S02]  /*1190*/  LDC R18, c[0x0][0x718] ;  /* 0x0001c600ff127b82 */ /* 0x000e640000000800 */
[----:B------:R-:W-:-:S04]  /*11a0*/  IMAD.X R5, RZ, RZ, ~R4, P1 ;  /* 0x000000ffff057224 */ /* 0x000fc800008e0e04 */
[-C--:B------:R-:W-:Y:S02]  /*11b0*/  IMAD R6, R5, R30.reuse, RZ ;  /* 0x0000001e05067224 */ /* 0x080fe400078e02ff */
[----:B------:R-:W3:Y:S01]  /*11c0*/  LDC R19, c[0x0][0x708] ;  /* 0x0001c200ff137b82 */ /* 0x000ee20000000800 */
[----:B------:R-:W-:-:S04]  /*11d0*/  IMAD.WIDE.U32 R4, R15, R30, R2 ;  /* 0x0000001e0f047225 */ /* 0x000fc800078e0002 */
[----:B------:R-:W-:-:S03]  /*11e0*/  IMAD R15, R15, R31, R6 ;  /* 0x0000001f0f0f7224 */ /* 0x000fc600078e0206 */
[----:B------:R-:W2:Y:S01]  /*11f0*/  LDC R28, c[0x0][0x758] ;  /* 0x0001d600ff1c7b82 */ /* 0x000ea20000000800 */
[----:B------:R-:W-:Y:S01]  /*1200*/  IMAD.IADD R5, R5, 0x1, R15 ;  /* 0x0000000105057824 */ /* 0x000fe200078e020f */
[----:B0-----:R-:W-:Y:S01]  /*1210*/  ISETP.NE.U32.AND P1, PT, R32, RZ, PT ;  /* 0x000000ff2000720c */ /* 0x001fe20003f25070 */
[----:B------:R-:W-:-:S03]  /*1220*/  IMAD.MOV.U32 R15, RZ, RZ, -0x1 ;  /* 0xffffffffff0f7424 */ /* 0x000fc600078e00ff */
[----:B------:R-:W-:Y:S02]  /*1230*/  ISETP.NE.AND.EX P1, PT, R33, RZ, PT, P1 ;  /* 0x000000ff2100720c */ /* 0x000fe40003f25310 */
[----:B------:R-:W0:Y:S01]  /*1240*/  LDC R31, c[0x0][0x700] ;  /* 0x0001c000ff1f7b82 */ /* 0x000e220000000800 */
[-CC-:B-1----:R-:W-:Y:S02]  /*1250*/  SHF.R.U64 R29, R4, R18.reuse, R5.reuse ;  /* 0x00000012041d7219 */ /* 0x182fe40000001205 */
[----:B------:R-:W-:-:S05]  /*1260*/  SHF.R.U32.HI R4, RZ, R18, R5 ;  /* 0x00000012ff047219 */ /* 0x000fca0000011605 */
[----:B------:R-:W1:Y:S01]  /*1270*/  LDC R30, c[0x0][0x748] ;  /* 0x0001d200ff1e7b82 */ /* 0x000e620000000800 */
[-CC-:B---3--:R-:W-:Y:S02]  /*1280*/  SHF.R.U64 R39, R29, R19.reuse, R4.reuse ;  /* 0x000000131d277219 */ /* 0x188fe40000001204 */
[----:B------:R-:W-:-:S05]  /*1290*/  SHF.R.U32.HI R5, RZ, R19, R4 ;  /* 0x00000013ff057219 */ /* 0x000fca0000011604 */
[----:B------:R-:W3:Y:S01]  /*12a0*/  LDC R34, c[0x0][0x738] ;  /* 0x0001ce00ff227b82 */ /* 0x000ee20000000800 */
[-C--:B--2---:R-:W-:Y:S02]  /*12b0*/  SHF.L.U32 R4, R15, R28.reuse, RZ ;  /* 0x0000001c0f047219 */ /* 0x084fe400000006ff */
[--C-:B------:R-:W-:Y:S02]  /*12c0*/  SHF.R.U64 R38, R39, R28, R5.reuse ;  /* 0x0000001c27267219 */ /* 0x100fe40000001205 */
[----:B------:R-:W-:Y:S02]  /*12d0*/  LOP3.LUT R6, RZ, R4, RZ, 0x33, !PT ;  /* 0x00000004ff067212 */ /* 0x000fe400078e33ff */
[----:B------:R-:W-:Y:S01]  /*12e0*/  SHF.R.U32.HI R5, RZ, R28, R5 ;  /* 0x0000001cff057219 */ /* 0x000fe20000011605 */
[----:B------:R-:W2:Y:S01]  /*12f0*/  LDC R36, c[0x0][0x710] ;  /* 0x0001c400ff247b82 */ /* 0x000ea20000000800 */
[----:B------:R-:W-:Y:S01]  /*1300*/  IMAD.MOV.U32 R4, RZ, RZ, R38 ;  /* 0x000000ffff047224 */ /* 0x000fe200078e0026 */
[----:B------:R-:W-:Y:S06]  /*1310*/  @!P1 BRA `(.L_x_15) ;  /* 0x0000000000289947 */ /* 0x000fec0003800000 */
[----:B------:R-:W4:Y:S02]  /*1320*/  LDC R15, c[0x0][0x74c] ;  /* 0x0001d300ff0f7b82 */ /* 0x000f240000000800 */
[----:B----4-:R-:W-:-:S05]  /*1330*/  IADD3 R15, P1, R38, R15, RZ ;  /* 0x0000000f260f7210 */ /* 0x010fca0007f3e0ff */
        /* <DEDUP_REMOVED lines=8> */
.L_x_15:
[----:B-1----:R-:W-:Y:S01]  /*13c0*/  SHF.R.U64 R15, R4, R30, R5 ;  /* 0x0000001e040f7219 */ /* 0x002fe20000001205 */
[----:B------:R-:W-:Y:S01]  /*13d0*/  @P4 IMAD R23, R25, R26, R16 ;  /* 0x0000001a19174224 */ /* 0x000fe200078e0210 */
[----:B------:R-:W-:Y:S02]  /*13e0*/  SHF.L.U32 R4, R35, R28, RZ ;  /* 0x0000001c23047219 */ /* 0x000fe400000006ff */
[----:B------:R-:W-:Y:S01]  /*13f0*/  LOP3.LUT R5, R39, R6, RZ, 0xc0, !PT ;  /* 0x0000000627057212 */ /* 0x000fe200078ec0ff */
[----:B0-----:R-:W-:Y:S02]  /*1400*/  VIADD R6, R31, 0xffffffff ;  /* 0xffffffff1f067836 */ /* 0x001fe40000000000 */
[----:B------:R-:W-:Y:S02]  /*1410*/  IMAD.MOV R17, RZ, RZ, -R15 ;  /* 0x000000ffff117224 */ /* 0x000fe400078e0a0f */
[----:B------:R-:W-:Y:S01]  /*1420*/  IMAD R16, R4, R15, R5 ;  /* 0x0000000f04107224 */ /* 0x000fe200078e0205 */
[----:B------:R-:W-:Y:S01]  /*1430*/  LOP3.LUT R5, R29, R6, RZ, 0xc0, !PT ;  /* 0x000000061d057212 */ /* 0x000fe200078ec0ff */
[----:B---3--:R-:W-:-:S02]  /*1440*/  IMAD R4, R17, R34, R38 ;  /* 0x0000002211047224 */ /* 0x008fc400078e0226 */
[----:B--2---:R-:W-:Y:S02]  /*1450*/  IMAD R6, R16, R36, R23 ;  /* 0x0000002410067224 */ /* 0x004fe400078e0217 */
[----:B------:R-:W-:Y:S02]  /*1460*/  IMAD R5, R4, R31, R5 ;  /* 0x0000001f04057224 */ /* 0x000fe400078e0205 */
[----:B------:R-:W-:-:S03]  /*1470*/  IMAD.MOV.U32 R15, RZ, RZ, 0x1 ;  /* 0x00000001ff0f7424 */ /* 0x000fc600078e00ff */
[----:B------:R-:W-:Y:S02]  /*1480*/  SEL R4, R5, R6, !P4 ;  /* 0x0000000605047207 */ /* 0x000fe40006000000 */
[----:B------:R-:W-:Y:S01]  /*1490*/  SEL R6, R6, R5, !P4 ;  /* 0x0000000506067207 */ /* 0x000fe20006000000 */
[----:B------:R-:W-:-:S07]  /*14a0*/  IMAD.MOV.U32 R5, RZ, RZ, R37 ;  /* 0x000000ffff057224 */ /* 0x000fce00078e0025 */
.L_x_13:
[----:B------:R-:W-:Y:S05]  /*14b0*/  @!P3 BRA `(.L_x_16) ;  /* 0x00000000000cb947 */ /* 0x000fea0003800000 */
[----:B------:R-:W-:Y:S01]  /*14c0*/  UCGABAR_WAIT ;  /* 0x0000000000007dc7 */ /* 0x000fe20008000000 */
[----:B------:R-:W-:Y:S01]  /*14d0*/  CCTL.IVALL ;  /* 0x00000000ff00798f */ /* 0x000fe20002000000 */
[----:B------:R-:W-:Y:S05]  /*14e0*/  BRA `(.L_x_17) ;  /* 0x0000000000047947 */ /* 0x000fea0003800000 */
.L_x_16:
[----:B------:R-:W-:Y:S06]  /*14f0*/  BAR.SYNC.DEFER_BLOCKING 0x0 ;  /* 0x0000000000007b1d */ /* 0x000fec0000010000 */
.L_x_17:
[----:B------:R-:W-:Y:S05]  /*1500*/  @!P2 BRA `(.L_x_18) ;  /* 0x0000003c00a4a947 */ /* 0x000fea0003800000 */
[----:B------:R-:W-:-:S13]  /*1510*/  ISETP.GT.U32.AND P1, PT, R40, 0x1, PT ;  /* 0x000000012800780c */ /* 0x000fda0003f24070 */
[----:B------:R-:W-:Y:S05]  /*1520*/  @P1 EXIT ;  /* 0x000000000000194d */ /* 0x000fea0003800000 */
.L_x_19:
[----:B------:R-:W-:-:S08]  /*1530*/  NOP ;  /* 0x0000000000007918 */ /* 0x000fd00000000000 */
[----:B------:R-:W0:Y:S02]  /*1540*/  USETMAXREG.TRY_ALLOC.CTAPOOL UP0, 0xe8 ;  /* 0x000000e8000079c8 */ /* 0x000e240008000600 */
[----:B0-----:R-:W-:-:S13]  /*1550*/  PLOP3.LUT P1, PT, PT, PT, UP0, 0x80, 0x0 ;  /* 0x000000000000781c */ /* 0x001fda0003f2f008 */
[----:B------:R-:W-:Y:S05]  /*1560*/  @!P1 BRA `(.L_x_19) ;  /* 0xfffffffc00f09947 */ /* 0x000fea000383ffff */
[----:B------:R-:W-:-:S13]  /*1570*/  LOP3.LUT P1, RZ, R15, 0xff, RZ, 0xc0, !PT ;  /* 0x000000ff0fff7812 */ /* 0x000fda000782c0ff */
[----:B------:R-:W-:Y:S05]  /*1580*/  @!P1 EXIT ;  /* 0x000000000000994d */ /* 0x000fea0003800000 */
[-C--:B------:R-:W-:Y:S01]  /*1590*/  LEA.HI R15, R24, R11.reuse, RZ, 0x2 ;  /* 0x0000000b180f7211 */ /* 0x080fe200078f10ff */
[----:B------:R-:W0:Y:S01]  /*15a0*/  S2UR UR6, SR_CgaCtaId ;  /* 0x00000000000679c3 */ /* 0x000e220000008800 */
[----:B------:R-:W-:Y:S01]  /*15b0*/  LEA.HI R10, R11, R11, RZ, 0x1 ;  /* 0x0000000b0b0a7211 */ /* 0x000fe200078f08ff */
[----:B------:R-:W-:Y:S01]  /*15c0*/  UMOV UR12, 0x400 ;  /* 0x00000400000c7882 */ /* 0x000fe20000000000 */
[--C-:B------:R-:W-:Y:S01]  /*15d0*/  SHF.R.S32.HI R17, RZ, 0x2, R15.reuse ;  /* 0x00000002ff117819 */ /* 0x100fe2000001140f */
[----:B------:R-:W-:Y:S01]  /*15e0*/  UIADD3 UR7, UR13, -0x1, URZ ;  /* 0xffffffff0d077890 */ /* 0x000fe2000fffe03f */
[----:B------:R-:W-:Y:S01]  /*15f0*/  SHF.R.S32.HI R18, RZ, 0x1f, R15 ;  /* 0x0000001fff127819 */ /* 0x000fe2000001140f */
[----:B------:R-:W-:Y:S01]  /*1600*/  ULDC UR10, c[0x0][0x284] ;  /* 0x0000a100000a7ab9 */ /* 0x000fe20000000800 */
[----:B------:R-:W-:Y:S01]  /*1610*/  LOP3.LUT R16, R10, 0x3ffffe, RZ, 0xc0, !PT ;  /* 0x003ffffe0a107812 */ /* 0x000fe200078ec0ff */
[----:B------:R-:W-:Y:S01]  /*1620*/  UISETP.NE.AND UP0, UPT, UR7, URZ, UPT ;  /* 0x0000003f0700728c */ /* 0x000fe2000bf05270 */
[----:B------:R-:W-:Y:S01]  /*1630*/  LOP3.LUT R20, R15, 0xfffffffc, RZ, 0xc0, !PT ;  /* 0xfffffffc0f147812 */ /* 0x000fe200078ec0ff */
[----:B------:R-:W-:Y:S01]  /*1640*/  USHF.L.U32 UR19, UR14, 0x1, URZ ;  /* 0x000000010e137899 */ /* 0x000fe2000800063f */
[----:B------:R-:W-:Y:S01]  /*1650*/  LEA.HI R18, R18, R17, RZ, 0x3 ;  /* 0x0000001112127211 */ /* 0x000fe200078f18ff */
[C---:B------:R-:W-:Y:S01]  /*1660*/  IMAD.IADD R16, R11.reuse, 0x1, -R16 ;  /* 0x000000010b107824 */ /* 0x040fe200078e0a10 */
[----:B------:R-:W-:Y:S01]  /*1670*/  LEA.HI R24, R24, R11, RZ, 0x5 ;  /* 0x0000000b18187211 */ /* 0x000fe200078f28ff */
[----:B------:R-:W-:Y:S01]  /*1680*/  IMAD.IADD R15, R11, 0x1, -R20 ;  /* 0x000000010b0f7824 */ /* 0x000fe200078e0a14 */
[----:B------:R-:W-:Y:S01]  /*1690*/  LOP3.LUT R18, R18, 0xfffffff8, RZ, 0xc0, !PT ;  /* 0xfffffff812127812 */ /* 0x000fe200078ec0ff */
[----:B------:R-:W-:Y:S01]  /*16a0*/  USEL UR9, URZ, 0x1, UP0 ;  /* 0x000000013f097887 */ /* 0x000fe20008000000 */
[----:B------:R-:W-:-:S02]  /*16b0*/  SHF.R.S32.HI R11, RZ, 0x1, R10 ;  /* 0x00000001ff0b7819 */ /* 0x000fc4000001140a */
[----:B------:R-:W-:Y:S01]  /*16c0*/  LOP3.LUT R57, R7, 0x1, RZ, 0xfc, !PT ;  /* 0x0000000107397812 */ /* 0x000fe200078efcff */
[----:B------:R-:W-:Y:S01]  /*16d0*/  IMAD.IADD R18, R17, 0x1, -R18 ;  /* 0x0000000111127824 */ /* 0x000fe200078e0a12 */
[----:B------:R-:W-:Y:S01]  /*16e0*/  LEA.HI R10, R10, R11, RZ, 0x1 ;  /* 0x0000000b0a0a7211 */ /* 0x000fe200078f08ff */
[----:B------:R-:W-:Y:S01]  /*16f0*/  IMAD.U32 R59, RZ, RZ, UR9 ;  /* 0x00000009ff3b7e24 */ /* 0x000fe2000f8e00ff */
[----:B------:R-:W-:Y:S01]  /*1700*/  SHF.R.S32.HI R17, RZ, 0x5, R24 ;  /* 0x00000005ff117819 */ /* 0x000fe20000011418 */
[----:B0-----:R-:W-:Y:S01]  /*1710*/  ULEA UR12, UR6, UR12, 0x18 ;  /* 0x0000000c060c7291 */ /* 0x001fe2000f8ec03f */
[----:B------:R-:W-:Y:S01]  /*1720*/  LOP3.LUT R10, R10, 0x7fffffe, RZ, 0xc0, !PT ;  /* 0x07fffffe0a0a7812 */ /* 0x000fe200078ec0ff */
[----:B------:R-:W-:Y:S02]  /*1730*/  USHF.L.U32 UR6, UR7, 0x3, URZ ;  /* 0x0000000307067899 */ /* 0x000fe4000800063f */
[----:B------:R-:W-:Y:S01]  /*1740*/  IMAD R19, R17, 0x2, R16 ;  /* 0x0000000211137824 */ /* 0x000fe200078e0210 */
[----:B------:R-:W-:Y:S01]  /*1750*/  UIADD3 UR7, UR12, 0x11200, URZ ;  /* 0x000112000c077890 */ /* 0x000fe2000fffe03f */
[----:B------:R-:W-:Y:S01]  /*1760*/  IMAD.IADD R11, R11, 0x1, -R10 ;  /* 0x000000010b0b7824 */ /* 0x000fe200078e0a0a */
[----:B------:R-:W-:Y:S01]  /*1770*/  UIADD3 UR8, UR12, 0x200, URZ ;  /* 0x000002000c087890 */ /* 0x000fe2000fffe03f */
[--C-:B------:R-:W-:Y:S01]  /*1780*/  IMAD R16, R19, 0x8, R18.reuse ;  /* 0x0000000813107824 */ /* 0x100fe200078e0212 */
[----:B------:R-:W-:Y:S01]  /*1790*/  USHF.R.U32.HI UR7, URZ, 0x4, UR7 ;  /* 0x000000043f077899 */ /* 0x000fe20008011607 */
[C-C-:B------:R-:W-:Y:S01]  /*17a0*/  IMAD R10, R17.reuse, 0x10, R18.reuse ;  /* 0x00000010110a7824 */ /* 0x140fe200078e0212 */
[----:B------:R-:W-:Y:S01]  /*17b0*/  USHF.R.U32.HI UR8, URZ, 0x4, UR8 ;  /* 0x000000043f087899 */ /* 0x000fe20008011608 */
[----:B------:R-:W-:Y:S01]  /*17c0*/  IMAD R11, R16, 0x4, R11 ;  /* 0x00000004100b7824 */ /* 0x000fe200078e020b */
[----:B------:R-:W-:Y:S01]  /*17d0*/  VIMNMX R16, RZ, UR14, PT ;  /* 0x0000000eff107c48 */ /* 0x000fe2000bfe0100 */
[----:B------:R-:W-:Y:S01]  /*17e0*/  IMAD R17, R17, -0x10, -R18 ;  /* 0xfffffff011117824 */ /* 0x000fe200078e0a12 */
[----:B------:R-:W-:Y:S01]  /*17f0*/  UIADD3 UR22, UR12, 0x120, URZ ;  /* 0x000001200c167890 */ /* 0x000fe2000fffe03f */
[----:B------:R-:W-:Y:S01]  /*1800*/  IMAD.SHL.U32 R18, R11, 0x20, RZ ;  /* 0x000000200b127824 */ /* 0x000fe200078e00ff */
[----:B------:R-:W-:Y:S01]  /*1810*/  ULOP3.LUT UR6, UR6, 0x8, URZ, 0xc0, !UPT ;  /* 0x0000000806067892 */ /* 0x000fe2000f8ec03f */
[----:B------:R-:W-:Y:S01]  /*1820*/  IADD3 R16, -R16, UR14, RZ ;  /* 0x0000000e10107c10 */ /* 0x000fe2000fffe1ff */
[----:B------:R-:W-:Y:S01]  /*1830*/  ULOP3.LUT UR7, UR7, 0x3fff, URZ, 0xc0, !UPT ;  /* 0x00003fff07077892 */ /* 0x000fe2000f8ec03f */
[----:B------:R-:W-:Y:S01]  /*1840*/  VIADD R17, R17, UR10 ;  /* 0x0000000a11117c36 */ /* 0x000fe20008000000 */
[----:B------:R-:W-:Y:S01]  /*1850*/  ULOP3.LUT UR8, UR8, 0x3fff, URZ, 0xc0, !UPT ;  /* 0x00003fff08087892 */ /* 0x000fe2000f8ec03f */
[----:B------:R-:W-:Y:S01]  /*1860*/  SHF.R.S32.HI R11, RZ, 0x1f, R10 ;  /* 0x0000001fff0b7819 */ /* 0x000fe2000001140a */
[----:B------:R-:W-:Y:S01]  /*1870*/  ULEA UR13, UR13, UR22, 0x3 ;  /* 0x000000160d0d7291 */ /* 0x000fe2000f8e183f */
[----:B------:R-:W-:Y:S01]  /*1880*/  SHF.R.S32.HI R18, RZ, 0x3, R18 ;  /* 0x00000003ff127819 */ /* 0x000fe20000011412 */
[----:B------:R-:W-:-:S02]  /*1890*/  ULOP3.LUT UR23, UR6, 0x8, URZ, 0x3c, !UPT ;  /* 0x0000000806177892 */ /* 0x000fc4000f8e3c3f */
[----:B------:R-:W-:Y:S02]  /*18a0*/  ULOP3.LUT UR15, UR6, 0x18, URZ, 0x3c, !UPT ;  /* 0x00000018060f7892 */ /* 0x000fe4000f8e3c3f */
[----:B------:R-:W-:Y:S02]  /*18b0*/  ULOP3.LUT UR16, UR7, 0x10000, URZ, 0xfc, !UPT ;  /* 0x0001000007107892 */ /* 0x000fe4000f8efc3f */
[----:B------:R-:W-:-:S12]  /*18c0*/  ULOP3.LUT UR17, UR8, 0x10000, URZ, 0xfc, !UPT ;  /* 0x0001000008117892 */ /* 0x000fd8000f8efc3f */
.L_x_96:
[----:B------:R-:W-:Y:S01]  /*18d0*/  SHF.L.U32 R19, R59, 0x1f, RZ ;  /* 0x0000001f3b137819 */ /* 0x000fe200000006ff */
[----:B------:R-:W-:Y:S01]  /*18e0*/  IMAD.MOV.U32 R20, RZ, RZ, RZ ;  /* 0x000000ffff147224 */ /* 0x000fe200078e00ff */
[----:B------:R-:W-:Y:S02]  /*18f0*/  ISETP.GE.AND P2, PT, R16, 0x1, PT ;  /* 0x000000011000780c */ /* 0x000fe40003f46270 */
[----:B------:R-:W0:Y:S02]  /*1900*/  SYNCS.PHASECHK.TRANS64.TRYWAIT P1, [UR13+-0x8], R19 ;  /* 0xfffff813ff0075a7 */ /* 0x000e24000802014d */
[----:B0123-5:R-:W-:Y:S09]  /*1910*/  @!P1 BRA `(.L_x_20) ;  /* 0x0000005000c09947 */ /* 0x02fff20003800000 */
.L_x_131:
[----:B------:R-:W-:Y:S01]  /*1920*/  UMOV UR6, URZ ;  /* 0x0000003f00067c82 */ /* 0x000fe20008000000 */
[----:B0-----:R-:W-:Y:S01]  /*1930*/  CS2R R22, SRZ ;  /* 0x0000000000167805 */ /* 0x001fe2000001ff00 */
[----:B------:R-:W-:Y:S01]  /*1940*/  IMAD.MOV.U32 R56, RZ, RZ, RZ ;  /* 0x000000ffff387224 */ /* 0x000fe200078e00ff */
[----:B------:R-:W-:Y:S01]  /*1950*/  CS2R R60, SRZ ;  /* 0x00000000003c7805 */ /* 0x000fe2000001ff00 */
        /* <DEDUP_REMOVED lines=32> */
[----:B------:R-:W-:-:S02]  /*1b60*/  IMAD.MOV.U32 R92, RZ, RZ, RZ ;  /* 0x000000ffff5c7224 */ /* 0x000fc400078e00ff */
[----:B------:R-:W-:Y:S02]  /*1b70*/  IMAD.MOV.U32 R94, RZ, RZ, RZ ;  /* 0x000000ffff5e7224 */ /* 0x000fe400078e00ff */
[----:B------:R-:W-:Y:S02]  /*1b80*/  IMAD.MOV.U32 R96, RZ, RZ, RZ ;  /* 0x000000ffff607224 */ /* 0x000fe400078e00ff */
[----:B------:R-:W-:Y:S02]  /*1b90*/  IMAD.MOV.U32 R98, RZ, RZ, RZ ;  /* 0x000000ffff627224 */ /* 0x000fe400078e00ff */
[----:B------:R-:W-:Y:S02]  /*1ba0*/  IMAD.MOV.U32 R100, RZ, RZ, RZ ;  /* 0x000000ffff647224 */ /* 0x000fe400078e00ff */
[----:B------:R-:W-:Y:S02]  /*1bb0*/  IMAD.MOV.U32 R19, RZ, RZ, RZ ;  /* 0x000000ffff137224 */ /* 0x000fe400078e00ff */
[----:B------:R-:W-:-:S02]  /*1bc0*/  IMAD.MOV.U32 R102, RZ, RZ, RZ ;  /* 0x000000ffff667224 */ /* 0x000fc400078e00ff */
[----:B------:R-:W-:Y:S02]  /*1bd0*/  IMAD.MOV.U32 R21, RZ, RZ, RZ ;  /* 0x000000ffff157224 */ /* 0x000fe400078e00ff */
[----:B------:R-:W-:Y:S02]  /*1be0*/  IMAD.MOV.U32 R104, RZ, RZ, RZ ;  /* 0x000000ffff687224 */ /* 0x000fe400078e00ff */
[----:B------:R-:W-:Y:S01]  /*1bf0*/  IMAD.MOV.U32 R106, RZ, RZ, RZ ;  /* 0x000000ffff6a7224 */ /* 0x000fe200078e00ff */
[----:B------:R-:W-:Y:S06]  /*1c00*/  @!P2 BRA `(.L_x_21) ;  /* 0x00000004008ca947 */ /* 0x000fec0003800000 */
[----:B------:R-:W-:Y:S01]  /*1c10*/  IMAD.MOV.U32 R20, RZ, RZ, RZ ;  /* 0x000000ffff147224 */ /* 0x000fe200078e00ff */
[----:B------:R-:W-:Y:S01]  /*1c20*/  UPLOP3.LUT UP0, UPT, UPT, UPT, UPT, 0x40, 0x0 ;  /* 0x000000000000789c */ /* 0x000fe20003f0e870 */
[----:B------:R-:W-:Y:S01]  /*1c30*/  IMAD.MOV.U32 R63, RZ, RZ, R16 ;  /* 0x000000ffff3f7224 */ /* 0x000fe200078e0010 */
[----:B------:R-:W-:Y:S01]  /*1c40*/  UMOV UR6, URZ ;  /* 0x0000003f00067c82 */ /* 0x000fe20008000000 */
[----:B------:R-:W-:Y:S01]  /*1c50*/  IMAD.U32 R71, RZ, RZ, UR4 ;  /* 0x00000004ff477e24 */ /* 0x000fe2000f8e00ff */
[----:B------:R-:W-:Y:S01]  /*1c60*/  UMOV UR18, UR5 ;  /* 0x0000000500127c82 */ /* 0x000fe20008000000 */
[----:B------:R-:W-:Y:S01]  /*1c70*/  IMAD.U32 R65, RZ, RZ, UR5 ;  /* 0x00000005ff417e24 */ /* 0x000fe2000f8e00ff */
[----:B------:R-:W-:Y:S01]  /*1c80*/  UMOV UR7, URZ ;  /* 0x0000003f00077c82 */ /* 0x000fe20008000000 */
[----:B------:R-:W-:-:S05]  /*1c90*/  ULDC UR24, c[0x0][0x644] ;  /* 0x0001910000187ab9 */ /* 0x000fca0000000800 */
.L_x_29:
[----:B------:R-:W-:-:S13]  /*1ca0*/  ISETP.NE.AND P2, PT, R57, 0x3, PT ;  /* 0x000000033900780c */ /* 0x000fda0003f45270 */
[----:B0-----:R-:W-:Y:S05]  /*1cb0*/  @!P2 BRA `(.L_x_22) ;  /* 0x000000000004a947 */ /* 0x001fea0003800000 */
[----:B------:R-:W-:Y:S01]  /*1cc0*/  BPT.TRAP 0x1 ;  /* 0x000000040000795c */ /* 0x000fe20000300000 */
.L_x_22:
[----:B------:R-:W-:Y:S01]  /*1cd0*/  ULEA UR8, UR18, UR12, 0x3 ;  /* 0x0000000c12087291 */ /* 0x000fe2000f8e183f */
[----:B------:R-:W-:-:S08]  /*1ce0*/  SHF.L.U32 R69, R71, 0x1f, RZ ;  /* 0x0000001f47457819 */ /* 0x000fd000000006ff */
[----:B------:R0:W1:Y:S01]  /*1cf0*/  SYNCS.PHASECHK.TRANS64.TRYWAIT P1, [UR8], R69 ;  /* 0x00000045ff0075a7 */ /* 0x0000620008020148 */
[----:B------:R-:W-:Y:S05]  /*1d00*/  @!P2 BRA `(.L_x_23) ;  /* 0x000000000004a947 */ /* 0x000fea0003800000 */
[----:B------:R-:W-:Y:S01]  /*1d10*/  BPT.TRAP 0x1 ;  /* 0x000000040000795c */ /* 0x000fe20000300000 */
.L_x_23:
[----:B------:R-:W-:-:S04]  /*1d20*/  IMAD.U32 R67, RZ, RZ, UR18 ;  /* 0x00000012ff437e24 */ /* 0x000fc8000f8e00ff */
[----:B------:R-:W-:Y:S01]  /*1d30*/  IMAD R67, R67, 0x400, R18 ;  /* 0x0000040043437824 */ /* 0x000fe200078e0212 */
[----:B-1----:R-:W-:Y:S06]  /*1d40*/  @P1 BRA `(.L_x_24) ;  /* 0x0000000000081947 */ /* 0x002fec0003800000 */
[----:B------:R-:W1:Y:S02]  /*1d50*/  SYNCS.PHASECHK.TRANS64.TRYWAIT P1, [UR8], R69 ;  /* 0x00000045ff0075a7 */ /* 0x000e640008020148 */
[----:B-1----:R-:W-:Y:S05]  /*1d60*/  @!P1 BRA `(.L_x_25) ;  /* 0x0000004c00c49947 */ /* 0x002fea0003800000 */
.L_x_24:
[----:B01----:R-:W-:Y:S01]  /*1d70*/  LDS R69, [R67+UR12+0x33200] ;  /* 0x0332000c43457984 */ /* 0x003fe20008000800 */
[----:B------:R-:W-:Y:S02]  /*1d80*/  USEL UR7, UR7, URZ, !UP0 ;  /* 0x0000003f07077287 */ /* 0x000fe4000c000000 */
[----:B------:R-:W-:Y:S01]  /*1d90*/  ULEA UR8, UR18, UR17, 0x8 ;  /* 0x0000001112087291 */ /* 0x000fe2000f8e403f */
[----:B------:R-:W0:Y:S01]  /*1da0*/  LDS R108, [R67+UR12+0x33208] ;  /* 0x0332080c436c7984 */ /* 0x000e220008000800 */
[----:B------:R-:W-:Y:S02]  /*1db0*/  UISETP.NE.U32.AND UP0, UPT, UR7, URZ, UPT ;  /* 0x0000003f0700728c */ /* 0x000fe4000bf05070 */
[----:B------:R-:W-:Y:S01]  /*1dc0*/  ULEA UR10, UR18, UR16, 0x9 ;  /* 0x00000010120a7291 */ /* 0x000fe2000f8e483f */
[----:B------:R-:W-:Y:S01]  /*1dd0*/  UMOV UR9, 0x80000020 ;  /* 0x8000002000097882 */ /* 0x000fe20000000000 */
[----:B------:R-:W-:Y:S01]  /*1de0*/  UMOV UR11, 0x40000040 ;  /* 0x40000040000b7882 */ /* 0x000fe20000000000 */
[----:B------:R-:W-:Y:S01]  /*1df0*/  UIADD3 UR6, UR6, 0x2, URZ ;  /* 0x0000000206067890 */ /* 0x000fe2000fffe03f */
[----:B0-----:R-:W-:-:S06]  /*1e00*/  WARPGROUP.ARRIVE ;  /* 0x00000000000079c5 */ /* 0x001fcc0000000000 */
[----:B------:R-:W-:Y:S01]  /*1e10*/  QGMMA.SP.64x64x64.F32.E4M3.E4M3 R24, gdesc[UR8], R24, UP0, R69 ;  /* 0x04e04500081879f3 */ /* 0x000fe2000bf00a18 */
[----:B------:R-:W-:Y:S02]  /*1e20*/  UIADD3 UR8, UR8, 0x2, URZ ;  /* 0x0000000208087890 */ /* 0x000fe4000fffe03f */
[----:B------:R-:W-:Y:S01]  /*1e30*/  UIADD3 UR10, UR10, 0x4, URZ ;  /* 0x000000040a0a7890 */ /* 0x000fe2000fffe03f */
[----:B------:R-:W-:Y:S01]  /*1e40*/  UMOV UR9, 0x80000020 ;  /* 0x8000002000097882 */ /* 0x000fe20000000000 */
[----:B------:R-:W-:Y:S01]  /*1e50*/  UMOV UR11, 0x40000040 ;  /* 0x40000040000b7882 */ /* 0x000fe20000000000 */
[----:B------:R-:W-:-:S04]  /*1e60*/  UISETP.NE.AND UP0, UPT, UR6, UR24, UPT ;  /* 0x000000180600728c */ /* 0x000fc8000bf05270 */
[----:B------:R-:W-:-:S04]  /*1e70*/  USEL UR7, URZ, 0x1, UP0 ;  /* 0x000000013f077887 */ /* 0x000fc80008000000 */
[----:B------:R-:W-:-:S06]  /*1e80*/  UISETP.NE.AND UP0, UPT, UR7, URZ, UPT ;  /* 0x0000003f0700728c */ /* 0x000fcc000bf05270 */
[----:B------:R-:W-:Y:S01]  /*1e90*/  PLOP3.LUT P1, PT, PT, PT, UP0, 0x80, 0x0 ;  /* 0x000000000000781c */ /* 0x000fe20003f2f008 */
[----:B------:R-:W-:Y:S03]  /*1ea0*/  QGMMA.SP.64x64x64.F32.E4M3.E4M3 R24, gdesc[UR8], R24, R108, gsb0 ;  /* 0x04e06c00081879f3 */ /* 0x000fe60008000a18 */
[----:B------:R-:W-:-:S09]  /*1eb0*/  WARPGROUP.DEPBAR.LE gsb0, 0x0 ;  /* 0x00008000000079c5 */ /* 0x000fd20000010000 */
[----:B------:R-:W-:Y:S05]  /*1ec0*/  @!P1 BRA `(.L_x_26) ;  /* 0x0000000000889947 */ /* 0x000fea0003800000 */
[----:B------:R-:W-:Y:S01]  /*1ed0*/  FADD R61, R24, R61 ;  /* 0x0000003d183d7221 */ /* 0x000fe20000000000 */
[----:B------:R-:W-:-:S01]  /*1ee0*/  FADD R106, R25, R106 ;  /* 0x0000006a196a7221 */ /* 0x000fc20000000000 */
        /* <DEDUP_REMOVED lines=30> */
[----:B------:R-:W-:-:S02]  /*20d0*/  WARPGROUP.DEPBAR.LE gsb0, 0x0 ;  /* 0x00008000000079c5 */ /* 0x000fc40000010000 */
[----:B------:R-:W-:-:S05]  /*20e0*/  UMOV UR6, URZ ;  /* 0x0000003f00067c82 */ /* 0x000fca0008000000 */
.L_x_26:
[----:B------:R-:W-:Y:S05]  /*20f0*/  @!P2 BRA `(.L_x_27) ;  /* 0x000000000004a947 */ /* 0x000fea0003800000 */
[----:B------:R-:W-:Y:S01]  /*2100*/  BPT.TRAP 0x1 ;  /* 0x000000040000795c */ /* 0x000fe20000300000 */
.L_x_27:
[----:B------:R-:W-:Y:S02]  /*2110*/  @P0 LEA R67, R65, UR12, 0x3 ;  /* 0x0000000c41430c11 */ /* 0x000fe4000f8e18ff */
[----:B------:R-:W-:-:S03]  /*2120*/  ISETP.GT.U32.AND P1, PT, R7, 0x1, PT ;  /* 0x000000010700780c */ /* 0x000fc60003f24070 */
[----:B------:R-:W-:-:S05]  /*2130*/  @P0 VIADD R67, R67, 0x88 ;  /* 0x0000008843430836 */ /* 0x000fca0000000000 */
[----:B------:R-:W-:-:S04]  /*2140*/  @P0 PRMT R67, R12, 0x654, R67 ;  /* 0x000006540c430816 */ /* 0x000fc80000000043 */
[----:B------:R0:W-:Y:S01]  /*2150*/  @P0 SYNCS.ARRIVE.TRANS64.RED.A1T0 RZ, [R67+URZ], RZ ;  /* 0x000000ff43ff09a7 */ /* 0x0001e2000810043f */
[----:B------:R-:W-:Y:S05]  /*2160*/  @P1 BRA `(.L_x_28) ;  /* 0x0000000000041947 */ /* 0x000fea0003800000 */
[----:B------:R-:W-:Y:S01]  /*2170*/  BPT.TRAP 0x1 ;  /* 0x000000040000795c */ /* 0x000fe20000300000 */
.L_x_28:
[----:B------:R-:W-:Y:S01]  /*2180*/  UIADD3 UR18, UR18, 0x1, URZ ;  /* 0x0000000112127890 */ /* 0x000fe2000fffe03f */
[----:B------:R-:W-:Y:S01]  /*2190*/  ISETP.GT.AND P2, PT, R63, 0x1, PT ;  /* 0x000000013f00780c */ /* 0x000fe20003f44270 */
[----:B------:R-:W-:Y:S02]  /*21a0*/  VIADD R65, R65, 0x1 ;  /* 0x0000000141417836 */ /* 0x000fe40000000000 */
[----:B------:R-:W-:Y:S01]  /*21b0*/  UISETP.NE.AND UP1, UPT, UR18, 0x11, UPT ;  /* 0x000000111200788c */ /* 0x000fe2000bf25270 */
[----:B------:R-:W-:Y:S02]  /*21c0*/  VIADD R63, R63, 0xffffffff ;  /* 0xffffffff3f3f7836 */ /* 0x000fe40000000000 */
[C---:B------:R-:W-:Y:S01]  /*21d0*/  ISETP.NE.AND P1, PT, R65.reuse, 0x11, PT ;  /* 0x000000114100780c */ /* 0x040fe20003f25270 */
[----:B------:R-:W-:Y:S02]  /*21e0*/  USEL UR7, URZ, 0x1, UP1 ;  /* 0x000000013f077887 */ /* 0x000fe40008800000 */
[----:B------:R-:W-:Y:S01]  /*21f0*/  USEL UR18, UR18, URZ, UP1 ;  /* 0x0000003f12127287 */ /* 0x000fe20008800000 */
[----:B------:R-:W-:-:S03]  /*2200*/  SEL R65, R65, RZ, P1 ;  /* 0x000000ff41417207 */ /* 0x000fc60000800000 */
[----:B------:R-:W-:Y:S01]  /*2210*/  LOP3.LUT R71, R71, UR7, RZ, 0x3c, !PT ;  /* 0x0000000747477c12 */ /* 0x000fe2000f8e3cff */
[----:B------:R-:W-:Y:S01]  /*2220*/  UMOV UR7, 0x1 ;  /* 0x0000000100077882 */ /* 0x000fe20000000000 */
[----:B------:R-:W-:Y:S06]  /*2230*/  @P2 BRA `(.L_x_29) ;  /* 0xfffffff800982947 */ /* 0x000fec000383ffff */
.L_x_21:
[----:B------:R-:W-:Y:S01]  /*2240*/  UISETP.NE.AND UP0, UPT, UR6, URZ, UPT ;  /* 0x0000003f0600728c */ /* 0x000fe2000bf05270 */
[----:B------:R-:W-:Y:S02]  /*2250*/  IMAD.MOV.U32 R63, RZ, RZ, R21 ;  /* 0x000000ffff3f7224 */ /* 0x000fe400078e0015 */
[----:B------:R-:W-:Y:S01]  /*2260*/  IMAD.MOV.U32 R65, RZ, RZ, R19 ;  /* 0x000000ffff417224 */ /* 0x000fe200078e0013 */
[----:B------:R-:W-:Y:S01]  /*2270*/  USEL UR6, URZ, 0x1, !UP0 ;  /* 0x000000013f067887 */ /* 0x000fe2000c000000 */
[----:B------:R-:W-:Y:S01]  /*2280*/  IMAD.MOV.U32 R21, RZ, RZ, R23 ;  /* 0x000000ffff157224 */ /* 0x000fe200078e0017 */
[----:B------:R-:W-:Y:S01]  /*2290*/  SHF.L.U32 R19, R59, 0x1f, RZ ;  /* 0x0000001f3b137819 */ /* 0x000fe200000006ff */
[----:B------:R-:W-:-:S03]  /*22a0*/  IMAD.U32 R23, RZ, RZ, UR23 ;  /* 0x00000017ff177e24 */ /* 0x000fc6000f8e00ff */
[----:B------:R-:W-:-:S13]  /*22b0*/  ISETP.NE.AND P1, PT, RZ, UR6, PT ;  /* 0x00000006ff007c0c */ /* 0x000fda000bf25270 */
[----:B------:R-:W-:Y:S05]  /*22c0*/  @!P1 BRA `(.L_x_30) ;  /* 0x0000000000849947 */ /* 0x000fea0003800000 */
[----:B------:R-:W-:Y:S01]  /*22d0*/  FADD R61, R24, R61 ;  /* 0x0000003d183d7221 */ /* 0x000fe20000000000 */
        /* <DEDUP_REMOVED lines=31> */
[----:B------:R-:W-:-:S06]  /*24d0*/  WARPGROUP.DEPBAR.LE gsb0, 0x0 ;  /* 0x00008000000079c5 */ /* 0x000fcc0000010000 */
.L_x_30:
[----:B------:R1:W-:Y:S01]  /*24e0*/  SYNCS.ARRIVE.TRANS64.A1T0 RZ, [R23+UR22], RZ ;  /* 0x000000ff17ff79a7 */ /* 0x0003e20008100016 */
[----:B------:R-:W-:Y:S02]  /*24f0*/  WARPGROUP.DEPBAR.LE gsb0, 0x0 ;  /* 0x00008000000079c5 */ /* 0x000fe40000010000 */
[----:B------:R-:W-:Y:S01]  /*2500*/  UIADD3 UR5, UR5, UR19, URZ ;  /* 0x0000001305057290 */ /* 0x000fe2000fffe03f */
[----:B------:R-:W-:Y:S01]  /*2510*/  SHF.R.S32.HI R29, RZ, 0x1f, R5 ;  /* 0x0000001fff1d7819 */ /* 0x000fe20000011405 */
[----:B------:R-:W-:Y:S02]  /*2520*/  UISETP.GE.U32.AND UP1, UPT, UR19, 0x11, UPT ;  /* 0x000000111300788c */ /* 0x000fe4000bf26070 */
[----:B------:R-:W-:Y:S01]  /*2530*/  UISETP.GT.U32.AND UP0, UPT, UR5, 0x10, UPT ;  /* 0x000000100500788c */ /* 0x000fe2000bf04070 */
[----:B------:R-:W3:Y:S01]  /*2540*/  SYNCS.PHASECHK.TRANS64.TRYWAIT P1, [UR13+0x8], R19 ;  /* 0x00000813ff0075a7 */ /* 0x000ee2000802014d */
[----:B------:R-:W-:Y:S02]  /*2550*/  UIMAD.WIDE.U32 UR6, UR5, -0xf0f0f0f, URZ ;  /* 0xf0f0f0f1050678a5 */ /* 0x000fe4000f8e003f */
[----:B------:R-:W-:-:S02]  /*2560*/  UISETP.LT.U32.AND UP0, UPT, UR19, 0x11, UP0 ;  /* 0x000000111300788c */ /* 0x000fc40008701070 */
[----:B------:R-:W-:Y:S02]  /*2570*/  USHF.R.U32.HI UR6, URZ, 0x4, UR7 ;  /* 0x000000043f067899 */ /* 0x000fe40008011607 */
[----:B------:R-:W-:Y:S02]  /*2580*/  USEL UR8, URZ, 0x1, !UP0 ;  /* 0x000000013f087887 */ /* 0x000fe4000c000000 */
[----:B------:R-:W-:Y:S02]  /*2590*/  UIMAD UR5, UR6, -0x11, UR5 ;  /* 0xffffffef060578a4 */ /* 0x000fe4000f8e0205 */
[----:B------:R-:W-:-:S04]  /*25a0*/  ULOP3.LUT UR4, UR4, UR8, URZ, 0x3c, !UPT ;  /* 0x0000000804047292 */ /* 0x000fc8000f8e3c3f */
[----:B------:R-:W-:Y:S01]  /*25b0*/  @UP1 ULOP3.LUT UR4, UR4, 0x1, UR6, 0x78, !UPT ;  /* 0x0000000104041892 */ /* 0x000fe2000f8e7806 */
[----:B------:R-:W0:Y:S01]  /*25c0*/  LDC R28, c[0x0][0x288] ;  /* 0x0000a200ff1c7b82 */ /* 0x000e220000000800 */
[----:B-1-3--:R-:W-:Y:S10]  /*25d0*/  @!P1 BRA `(.L_x_31) ;  /* 0x0000004400c09947 */ /* 0x00aff40003800000 */
.L_x_132:
[----:B------:R-:W-:Y:S01]  /*25e0*/  ULDC.64 UR6, c[0x0][0x6d0] ;  /* 0x0001b40000067ab9 */ /* 0x000fe20000000a00 */
[----:B------:R-:W-:Y:S02]  /*25f0*/  IMAD.SHL.U32 R32, R6, 0x40, RZ ;  /* 0x0000004006207824 */ /* 0x000fe400078e00ff */
[----:B-1----:R-:W-:Y:S02]  /*2600*/  IMAD R24, R29, UR6, RZ ;  /* 0x000000061d187c24 */ /* 0x002fe4000f8e02ff */
[C---:B------:R-:W-:Y:S01]  /*2610*/  IMAD.WIDE.U32 R26, R5.reuse, UR6, R10 ;  /* 0x00000006051a7c25 */ /* 0x040fe2000f8e000a */
[----:B------:R-:W-:Y:S01]  /*2620*/  ULDC UR6, c[0x0][0x284] ;  /* 0x0000a10000067ab9 */ /* 0x000fe20000000800 */
[----:B------:R-:W-:Y:S02]  /*2630*/  SHF.R.S32.HI R33, RZ, 0x1f, R32 ;  /* 0x0000001fff217819 */ /* 0x000fe40000011420 */
[----:B------:R-:W-:Y:S01]  /*2640*/  IMAD.SHL.U32 R19, R4, 0x40, RZ ;  /* 0x0000004004137824 */ /* 0x000fe200078e00ff */
[C---:B------:R-:W-:Y:S01]  /*2650*/  ISETP.GE.AND P1, PT, R32.reuse, UR6, PT ;  /* 0x0000000620007c0c */ /* 0x040fe2000bf26270 */
[----:B------:R-:W-:Y:S01]  /*2660*/  IMAD R23, R5, UR7, R24 ;  /* 0x0000000705177c24 */ /* 0x000fe2000f8e0218 */
[----:B------:R-:W-:Y:S01]  /*2670*/  IADD3 R26, P2, R32, R26, RZ ;  /* 0x0000001a201a7210 */ /* 0x000fe20007f5e0ff */
[----:B------:R-:W-:Y:S01]  /*2680*/  IMAD.WIDE R24, R15, 0x2, RZ ;  /* 0x000000020f187825 */ /* 0x000fe200078e02ff */
[----:B0-----:R-:W-:-:S02]  /*2690*/  ISETP.GE.OR P1, PT, R19, R28, P1 ;  /* 0x0000001c1300720c */ /* 0x001fc40000f26670 */
[----:B------:R-:W-:Y:S01]  /*26a0*/  IADD3.X R27, R33, R27, R23, P2, !PT ;  /* 0x0000001b211b7210 */ /* 0x000fe200017fe417 */
[----:B------:R-:W-:Y:S02]  /*26b0*/  IMAD R6, R15, -0x2, R28 ;  /* 0xfffffffe0f067824 */ /* 0x000fe400078e021c */
[----:B------:R-:W-:-:S04]  /*26c0*/  IMAD.WIDE R36, R4, 0x40, R24 ;  /* 0x0000004004247825 */ /* 0x000fc800078e0218 */
[----:B------:R-:W-:-:S04]  /*26d0*/  IMAD.IADD R4, R6, 0x1, -R19 ;  /* 0x0000000106047824 */ /* 0x000fc800078e0a13 */
[----:B------:R-:W-:Y:S05]  /*26e0*/  @P1 BRA `(.L_x_32) ;  /* 0x0000002400881947 */ /* 0x000fea0003800000 */
[----:B------:R-:W0:Y:S01]  /*26f0*/  LDC.64 R42, c[0x0][0x6c8] ;  /* 0x0001b200ff2a7b82 */ /* 0x000e220000000a00 */
[----:B----45:R-:W-:Y:S01]  /*2700*/  FSETP.NEU.AND P2, PT, R14, RZ, PT ;  /* 0x000000ff0e00720b */ /* 0x030fe20003f4d000 */
[----:B------:R-:W-:Y:S01]  /*2710*/  IMAD.IADD R23, R17, 0x1, -R32 ;  /* 0x0000000111177824 */ /* 0x000fe200078e0a20 */
[----:B------:R-:W-:Y:S01]  /*2720*/  ISETP.GT.AND P1, PT, R4, RZ, PT ;  /* 0x000000ff0400720c */ /* 0x000fe20003f24270 */
[----:B------:R-:W-:Y:S03]  /*2730*/  BSSY B0, `(.L_x_32) ;  /* 0x000025d000007945 */ /* 0x000fe60003800000 */
[----:B------:R-:W-:Y:S01]  /*2740*/  ISETP.GT.AND P5, PT, R23, RZ, P1 ;  /* 0x000000ff1700720c */ /* 0x000fe20000fa4270 */
[-C--:B0-----:R-:W-:Y:S02]  /*2750*/  IMAD R6, R37, R42.reuse, RZ ;  /* 0x0000002a25067224 */ /* 0x081fe400078e02ff */
[----:B------:R-:W-:-:S04]  /*2760*/  IMAD.WIDE.U32 R38, R36, R42, R26 ;  /* 0x0000002a24267225 */ /* 0x000fc800078e001a */
[----:B------:R-:W-:-:S04]  /*2770*/  IMAD R19, R36, R43, R6 ;  /* 0x0000002b24137224 */ /* 0x000fc800078e0206 */
[----:B------:R-:W-:Y:S01]  /*2780*/  IMAD.IADD R45, R39, 0x1, R19 ;  /* 0x00000001272d7824 */ /* 0x000fe200078e0213 */
[----:B------:R-:W-:Y:S06]  /*2790*/  @!P2 BRA `(.L_x_33) ;  /* 0x00000018009ca947 */ /* 0x000fec0003800000 */
[----:B------:R-:W-:Y:S01]  /*27a0*/  ULDC.64 UR6, c[0x0][0x6b8] ;  /* 0x0001ae0000067ab9 */ /* 0x000fe20000000a00 */
[----:B------:R-:W-:Y:S01]  /*27b0*/  ULDC.64 UR10, c[0x0][0x6b0] ;  /* 0x0001ac00000a7ab9 */ /* 0x000fe20000000a00 */
[----:B------:R-:W-:Y:S01]  /*27c0*/  IMAD.WIDE.U32 R24, R5, UR6, R10 ;  /* 0x0000000605187c25 */ /* 0x000fe2000f8e000a */
[----:B------:R-:W-:Y:S01]  /*27d0*/  ULDC.64 UR24, c[0x0][0x6a8] ;  /* 0x0001aa0000187ab9 */ /* 0x000fe20000000a00 */
[----:B------:R-:W0:Y:S01]  /*27e0*/  LDC.64 R34, c[0x0][0x6b0] ;  /* 0x0001ac00ff227b82 */ /* 0x000e220000000a00 */
[----:B------:R-:W-:Y:S01]  /*27f0*/  ULDC.64 UR8, c[0x0][0x6c0] ;  /* 0x0001b00000087ab9 */ /* 0x000fe20000000a00 */
[----:B------:R-:W-:Y:S01]  /*2800*/  IMAD R6, R29, UR6, RZ ;  /* 0x000000061d067c24 */ /* 0x000fe2000f8e02ff */
[----:B------:R-:W-:Y:S01]  /*2810*/  IADD3 R26, P2, R32, R24, RZ ;  /* 0x00000018201a7210 */ /* 0x000fe20007f5e0ff */
[----:B------:R-:W-:Y:S02]  /*2820*/  IMAD R19, R37, UR10, RZ ;  /* 0x0000000a25137c24 */ /* 0x000fe4000f8e02ff */
[----:B------:R-:W-:-:S02]  /*2830*/  IMAD R39, R5, UR7, R6 ;  /* 0x0000000705277c24 */ /* 0x000fc4000f8e0206 */
[----:B------:R-:W-:-:S03]  /*2840*/  IMAD R37, R36, UR11, R19 ;  /* 0x0000000b24257c24 */ /* 0x000fc6000f8e0213 */
[----:B------:R-:W-:-:S03]  /*2850*/  IADD3.X R27, R33, R25, R39, P2, !PT ;  /* 0x00000019211b7210 */ /* 0x000fc600017fe427 */
[----:B------:R-:W-:-:S04]  /*2860*/  IMAD.WIDE.U32 R24, R36, UR10, R26 ;  /* 0x0000000a24187c25 */ /* 0x000fc8000f8e001a */
[----:B------:R-:W-:Y:S01]  /*2870*/  IMAD.IADD R19, R25, 0x1, R37 ;  /* 0x0000000119137824 */ /* 0x000fe200078e0225 */
[----:B------:R-:W-:-:S04]  /*2880*/  LEA R28, P2, R24, UR24, 0x2 ;  /* 0x00000018181c7c11 */ /* 0x000fc8000f8410ff */
[----:B------:R-:W-:-:S05]  /*2890*/  LEA.HI.X R29, R24, UR25, R19, 0x2, P2 ;  /* 0x00000019181d7c11 */ /* 0x000fca00090f1413 */
[----:B------:R-:W3:Y:S01]  /*28a0*/  @P5 LDG.E.LTC128B R19, desc[UR20][R28.64] ;  /* 0x000000141c135981 */ /* 0x000ee2000c1e1920 */
[----:B------:R-:W-:Y:S01]  /*28b0*/  IMAD.WIDE.U32 R30, R36, UR10, R32 ;  /* 0x0000000a241e7c25 */ /* 0x000fe2000f8e0020 */
[----:B------:R-:W-:Y:S01]  /*28c0*/  LEA R24, P2, R38, UR8, 0x2 ;  /* 0x0000000826187c11 */ /* 0x000fe2000f8410ff */
[----:B------:R-:W-:Y:S02]  /*28d0*/  BSSY B1, `(.L_x_34) ;  /* 0x0000016000017945 */ /* 0x000fe40003800000 */
[----:B0-----:R-:W-:Y:S01]  /*28e0*/  IMAD.WIDE.U32 R40, R36, UR10, R34 ;  /* 0x0000000a24287c25 */ /* 0x001fe2000f8e0022 */
[----:B------:R-:W-:Y:S02]  /*28f0*/  LEA.HI.X R25, R38, UR9, R45, 0x2, P2 ;  /* 0x0000000926197c11 */ /* 0x000fe400090f142d */
[----:B------:R-:W-:Y:S01]  /*2900*/  IADD3 R34, P3, R10, R30, RZ ;  /* 0x0000001e0a227210 */ /* 0x000fe20007f7e0ff */
[----:B------:R-:W-:Y:S01]  /*2910*/  IMAD.IADD R45, R37, 0x1, R41 ;  /* 0x00000001252d7824 */ /* 0x000fe200078e0229 */
[----:B------:R-:W-:-:S02]  /*2920*/  ISETP.GT.AND P2, PT, R4, 0x1, PT ;  /* 0x000000010400780c */ /* 0x000fc40003f44270 */
[----:B------:R-:W-:Y:S02]  /*2930*/  IADD3.X R35, R11, R37, R31, P3, !PT ;  /* 0x000000250b237210 */ /* 0x000fe40001ffe41f */
[----:B------:R-:W-:Y:S01]  /*2940*/  IADD3 R30, P3, R26, R40, RZ ;  /* 0x000000281a1e7210 */ /* 0x000fe20007f7e0ff */
[----:B------:R-:W-:-:S04]  /*2950*/  IMAD.WIDE.U32 R34, R5, UR6, R34 ;  /* 0x0000000605227c25 */ /* 0x000fc8000f8e0022 */
[----:B------:R-:W-:Y:S01]  /*2960*/  IMAD.X R27, R45, 0x1, R27, P3 ;  /* 0x000000012d1b7824 */ /* 0x000fe200018e061b */
[----:B------:R-:W-:Y:S01]  /*2970*/  LEA R26, P3, R30, UR24, 0x2 ;  /* 0x000000181e1a7c11 */ /* 0x000fe2000f8610ff */
[----:B------:R-:W-:-:S03]  /*2980*/  IMAD.IADD R35, R39, 0x1, R35 ;  /* 0x0000000127237824 */ /* 0x000fc600078e0223 */
[----:B------:R-:W-:Y:S02]  /*2990*/  LEA.HI.X R27, R30, UR25, R27, 0x2, P3 ;  /* 0x000000191e1b7c11 */ /* 0x000fe400098f141b */
[----:B------:R-:W-:Y:S02]  /*29a0*/  LEA R36, P3, R34, UR24, 0x2 ;  /* 0x0000001822247c11 */ /* 0x000fe4000f8610ff */
[----:B------:R-:W-:Y:S02]  /*29b0*/  LEA R30, P6, R42, R24, 0x2 ;  /* 0x000000182a1e7211 */ /* 0x000fe400078c10ff */
[----:B------:R-:W-:Y:S01]  /*29c0*/  LEA.HI.X R37, R34, UR25, R35, 0x2, P3 ;  /* 0x0000001922257c11 */ /* 0x000fe200098f1423 */
[----:B---3--:R-:W-:-:S04]  /*29d0*/  FMUL R6, R19, R14 ;  /* 0x0000000e13067220 */ /* 0x008fc80000400000 */
[----:B--2---:R-:W-:-:S05]  /*29e0*/  FFMA R61, R61, R13, R6 ;  /* 0x0000000d3d3d7223 */ /* 0x004fca0000000006 */
[----:B------:R0:W-:Y:S01]  /*29f0*/  @P5 STG.E desc[UR20][R24.64], R61 ;  /* 0x0000003d18005986 */ /* 0x0001e2000c101914 */
[----:B------:R-:W-:-:S13]  /*2a00*/  ISETP.GT.AND P5, PT, R23, RZ, P2 ;  /* 0x000000ff1700720c */ /* 0x000fda00017a4270 */
[----:B0-----:R-:W-:Y:S05]  /*2a10*/  @!P5 BRA `(.L_x_35) ;  /* 0x000000000004d947 */ /* 0x001fea0003800000 */
[----:B------:R0:W5:Y:S02]  /*2a20*/  LDG.E.LTC128B R19, desc[UR20][R26.64] ;  /* 0x000000141a137981 */ /* 0x000164000c1e1920 */
.L_x_35:
[----:B------:R-:W-:Y:S05]  /*2a30*/  BSYNC B1 ;  /* 0x0000000000017941 */ /* 0x000fea0003800000 */
.L_x_34:
[----:B-----5:R-:W-:Y:S01]  /*2a40*/  FMUL R6, R19, R14 ;  /* 0x0000000e13067220 */ /* 0x020fe20000400000 */
[----:B------:R-:W-:Y:S01]  /*2a50*/  LEA.HI.X R31, R42, R25, R43, 0x2, P6 ;  /* 0x000000192a1f7211 */ /* 0x000fe200030f142b */
[----:B------:R-:W-:Y:S01]  /*2a60*/  BSSY B1, `(.L_x_36) ;  /* 0x0000008000017945 */ /* 0x000fe20003800000 */
[----:B------:R-:W-:Y:S01]  /*2a70*/  ISETP.GT.AND P3, PT, R23, 0x8, P1 ;  /* 0x000000081700780c */ /* 0x000fe20000f64270 */
[----:B------:R-:W-:Y:S01]  /*2a80*/  FFMA R35, R106, R13, R6 ;  /* 0x0000000d6a237223 */ /* 0x000fe20000000006 */
[----:B------:R-:W-:-:S04]  /*2a90*/  IADD3 R32, P1, P6, R10, R40, R32 ;  /* 0x000000280a207210 */ /* 0x000fc80007e3e020 */
[----:B------:R1:W-:Y:S01]  /*2aa0*/  @P5 STG.E desc[UR20][R30.64], R35 ;  /* 0x000000231e005986 */ /* 0x0003e2000c101914 */
[----:B------:R-:W-:-:S06]  /*2ab0*/  IADD3.X R33, R11, R45, R33, P1, P6 ;  /* 0x0000002d0b217210 */ /* 0x000fcc0000fec421 */
[----:B------:R-:W-:Y:S05]  /*2ac0*/  @!P3 BRA `(.L_x_37) ;  /* 0x000000000004b947 */ /* 0x000fea0003800000 */
[----:B------:R2:W5:Y:S02]  /*2ad0*/  LDG.E.LTC128B R19, desc[UR20][R36.64+0x20] ;  /* 0x0000201424137981 */ /* 0x000564000c1e1920 */
.L_x_37:
[----:B------:R-:W-:Y:S05]  /*2ae0*/  BSYNC B1 ;  /* 0x0000000000017941 */ /* 0x000fea0003800000 */
.L_x_36:
[----:B-----5:R-:W-:Y:S01]  /*2af0*/  FMUL R6, R19, R14 ;  /* 0x0000000e13067220 */ /* 0x020fe20000400000 */
[----:B------:R-:W-:Y:S01]  /*2b00*/  ISETP.GT.AND P2, PT, R23, 0x8, P2 ;  /* 0x000000081700780c */ /* 0x000fe20001744270 */
[----:B------:R-:W-:Y:S01]  /*2b10*/  IMAD.WIDE.U32 R32, R5, UR6, R32 ;  /* 0x0000000605207c25 */ /* 0x000fe2000f8e0020 */
[----:B------:R-:W-:-:S03]  /*2b20*/  ISETP.GT.AND P1, PT, R4, 0x8, PT ;  /* 0x000000080400780c */ /* 0x000fc60003f24270 */
[----:B------:R-:W-:Y:S01]  /*2b30*/  FFMA R21, R21, R13, R6 ;  /* 0x0000000d15157223 */ /* 0x000fe20000000006 */
[----:B------:R-:W-:Y:S01]  /*2b40*/  USHF.L.U64.HI UR9, UR10, 0x5, UR11 ;  /* 0x000000050a097899 */ /* 0x000fe2000801020b */
[----:B------:R-:W-:Y:S01]  /*2b50*/  IMAD.IADD R5, R39, 0x1, R33 ;  /* 0x0000000127057824 */ /* 0x000fe200078e0221 */
[C---:B------:R-:W-:Y:S01]  /*2b60*/  LEA R34, P6, R32.reuse, UR24, 0x2 ;  /* 0x0000001820227c11 */ /* 0x040fe2000f8c10ff */
[----:B------:R-:W-:Y:S01]  /*2b70*/  USHF.L.U32 UR8, UR10, 0x5, URZ ;  /* 0x000000050a087899 */ /* 0x000fe2000800063f */
[----:B------:R3:W-:Y:S01]  /*2b80*/  @P3 STG.E desc[UR20][R24.64+0x20], R21 ;  /* 0x0000201518003986 */ /* 0x0007e2000c101914 */
[----:B------:R-:W-:Y:S01]  /*2b90*/  BSSY B1, `(.L_x_38) ;  /* 0x0000005000017945 */ /* 0x000fe20003800000 */
[----:B------:R-:W-:Y:S02]  /*2ba0*/  ISETP.GT.AND P5, PT, R23, RZ, P1 ;  /* 0x000000ff1700720c */ /* 0x000fe40000fa4270 */
[----:B-1----:R-:W-:Y:S01]  /*2bb0*/  LEA.HI.X R35, R32, UR25, R5, 0x2, P6 ;  /* 0x0000001920237c11 */ /* 0x002fe2000b0f1405 */
[----:B------:R-:W-:Y:S10]  /*2bc0*/  @!P2 BRA `(.L_x_39) ;  /* 0x000000000004a947 */ /* 0x000ff40003800000 */
[----:B------:R1:W5:Y:S02]  /*2bd0*/  LDG.E.LTC128B R19, desc[UR20][R34.64+0x20] ;  /* 0x0000201422137981 */ /* 0x000364000c1e1920 */
.L_x_39:
[----:B------:R-:W-:Y:S05]  /*2be0*/  BSYNC B1 ;  /* 0x0000000000017941 */ /* 0x000fea0003800000 */
.L_x_38:
[----:B-----5:R-:W-:Y:S01]  /*2bf0*/  FMUL R6, R19, R14 ;  /* 0x0000000e13067220 */ /* 0x020fe20000400000 */
[----:B------:R-:W-:-:S03]  /*2c00*/  IADD3 R32, P3, R28, UR8, RZ ;  /* 0x000000081c207c10 */ /* 0x000fc6000ff7e0ff */
[----:B------:R-:W-:Y:S01]  /*2c10*/  FFMA R5, R104, R13, R6 ;  /* 0x0000000d68057223 */ /* 0x000fe20000000006 */
[----:B------:R-:W-:-:S04]  /*2c20*/  IADD3.X R33, R29, UR9, RZ, P3, !PT ;  /* 0x000000091d217c10 */ /* 0x000fc80009ffe4ff */
[----:B------:R4:W-:Y:S04]  /*2c30*/  @P2 STG.E desc[UR20][R30.64+0x20], R5 ;  /* 0x000020051e002986 */ /* 0x0009e8000c101914 */
[----:B------:R-:W2:Y:S01]  /*2c40*/  @P5 LDG.E.LTC128B R19, desc[UR20][R32.64] ;  /* 0x0000001420135981 */ /* 0x000ea2000c1e1920 */
[C---:B---3--:R-:W-:Y:S01]  /*2c50*/  IMAD.SHL.U32 R21, R42.reuse, 0x20, RZ ;  /* 0x000000202a157824 */ /* 0x048fe200078e00ff */
[----:B------:R-:W-:Y:S01]  /*2c60*/  SHF.L.U64.HI R6, R42, 0x5, R43 ;  /* 0x000000052a067819 */ /* 0x000fe2000001022b */
[----:B------:R-:W-:Y:S01]  /*2c70*/  BSSY B1, `(.L_x_40) ;  /* 0x000000c000017945 */ /* 0x000fe20003800000 */
[----:B------:R-:W-:Y:S02]  /*2c80*/  ISETP.GT.AND P3, PT, R4, 0x9, PT ;  /* 0x000000090400780c */ /* 0x000fe40003f64270 */
[----:B-1----:R-:W-:-:S02]  /*2c90*/  IADD3 R34, P6, R21, R24, RZ ;  /* 0x0000001815227210 */ /* 0x002fc40007fde0ff */
[----:B------:R-:W-:-:S03]  /*2ca0*/  ISETP.GT.AND P2, PT, R23, RZ, P3 ;  /* 0x000000ff1700720c */ /* 0x000fc60001f44270 */
[----:B------:R-:W-:Y:S02]  /*2cb0*/  IMAD.X R35, R6, 0x1, R25, P6 ;  /* 0x0000000106237824 */ /* 0x000fe400030e0619 */
[----:B--2---:R-:W-:-:S04]  /*2cc0*/  FMUL R36, R19, R14 ;  /* 0x0000000e13247220 */ /* 0x004fc80000400000 */
[----:B------:R-:W-:Y:S01]  /*2cd0*/  FFMA R63, R63, R13, R36 ;  /* 0x0000000d3f3f7223 */ /* 0x000fe20000000024 */
[----:B------:R-:W-:-:S04]  /*2ce0*/  IADD3 R36, P6, R26, UR8, RZ ;  /* 0x000000081a247c10 */ /* 0x000fc8000ffde0ff */
[----:B------:R4:W-:Y:S01]  /*2cf0*/  @P5 STG.E desc[UR20][R34.64], R63 ;  /* 0x0000003f22005986 */ /* 0x0009e2000c101914 */
[----:B------:R-:W-:Y:S01]  /*2d00*/  IADD3.X R37, R27, UR9, RZ, P6, !PT ;  /* 0x000000091b257c10 */ /* 0x000fe2000b7fe4ff */
[----:B------:R-:W-:Y:S07]  /*2d10*/  @!P2 BRA `(.L_x_41) ;  /* 0x000000000004a947 */ /* 0x000fee0003800000 */
[----:B------:R1:W5:Y:S02]  /*2d20*/  LDG.E.LTC128B R19, desc[UR20][R36.64] ;  /* 0x0000001424137981 */ /* 0x000364000c1e1920 */
.L_x_41:
[----:B------:R-:W-:Y:S05]  /*2d30*/  BSYNC B1 ;  /* 0x0000000000017941 */ /* 0x000fea0003800000 */
.L_x_40:
[----:B------:R-:W-:Y:S01]  /*2d40*/  UIADD3 UR6, UP0, UR8, 0x20, URZ ;  /* 0x0000002008067890 */ /* 0x000fe2000ff1e03f */
[----:B------:R-:W-:Y:S01]  /*2d50*/  ISETP.GT.AND P1, PT, R23, 0x8, P1 ;  /* 0x000000081700780c */ /* 0x000fe20000f24270 */
[----:B-----5:R-:W-:Y:S01]  /*2d60*/  FMUL R40, R19, R14 ;  /* 0x0000000e13287220 */ /* 0x020fe20000400000 */
[----:B------:R-:W-:Y:S01]  /*2d70*/  IADD3 R38, P5, R21, R30, RZ ;  /* 0x0000001e15267210 */ /* 0x000fe20007fbe0ff */
[----:B------:R-:W-:Y:S01]  /*2d80*/  UIADD3.X UR7, URZ, UR9, URZ, UP0, !UPT ;  /* 0x000000093f077290 */ /* 0x000fe200087fe43f */
[----:B------:R-:W-:Y:S01]  /*2d90*/  IMAD.MOV.U32 R43, RZ, RZ, R19 ;  /* 0x000000ffff2b7224 */ /* 0x000fe200078e0013 */
[----:B------:R-:W-:Y:S01]  /*2da0*/  IADD3 R28, P6, R28, UR6, RZ ;  /* 0x000000061c1c7c10 */ /* 0x000fe2000ffde0ff */
[----:B------:R-:W-:Y:S01]  /*2db0*/  FFMA R45, R102, R13, R40 ;  /* 0x0000000d662d7223 */ /* 0x000fe20000000028 */
[----:B------:R-:W-:Y:S02]  /*2dc0*/  IMAD.X R39, R6, 0x1, R31, P5 ;  /* 0x0000000106277824 */ /* 0x000fe400028e061f */
[----:B------:R-:W-:-:S03]  /*2dd0*/  IADD3.X R29, R29, UR7, RZ, P6, !PT ;  /* 0x000000071d1d7c10 */ /* 0x000fc6000b7fe4ff */
[----:B------:R2:W-:Y:S04]  /*2de0*/  @P2 STG.E desc[UR20][R38.64], R45 ;  /* 0x0000002d26002986 */ /* 0x0005e8000c101914 */
[----:B------:R-:W3:Y:S01]  /*2df0*/  @P1 LDG.E.LTC128B R43, desc[UR20][R28.64] ;  /* 0x000000141c2b1981 */ /* 0x000ee2000c1e1920 */
[----:B------:R-:W-:Y:S01]  /*2e00*/  IADD3 R19, P2, R21, 0x20, RZ ;  /* 0x0000002015137810 */ /* 0x000fe20007f5e0ff */
[----:B------:R-:W-:Y:S01]  /*2e10*/  BSSY B1, `(.L_x_42) ;  /* 0x000000e000017945 */ /* 0x000fe20003800000 */
[----:B------:R-:W-:Y:S02]  /*2e20*/  ISETP.GT.AND P5, PT, R23, 0x8, P3 ;  /* 0x000000081700780c */ /* 0x000fe40001fa4270 */
[----:B------:R-:W-:Y:S01]  /*2e30*/  IADD3 R24, P6, R19, R24, RZ ;  /* 0x0000001813187210 */ /* 0x000fe20007fde0ff */
[----:B----4-:R-:W-:Y:S01]  /*2e40*/  IMAD.X R5, RZ, RZ, R6, P2 ;  /* 0x000000ffff057224 */ /* 0x010fe200010e0606 */
[----:B0-----:R-:W-:-:S02]  /*2e50*/  IADD3 R26, P3, R26, UR6, RZ ;  /* 0x000000061a1a7c10 */ /* 0x001fc4000ff7e0ff */
[----:B------:R-:W-:Y:S01]  /*2e60*/  ISETP.GT.AND P2, PT, R4, 0x10, PT ;  /* 0x000000100400780c */ /* 0x000fe20003f44270 */
[----:B------:R-:W-:Y:S01]  /*2e70*/  IMAD.X R25, R5, 0x1, R25, P6 ;  /* 0x0000000105197824 */ /* 0x000fe200030e0619 */
[----:B------:R-:W-:Y:S02]  /*2e80*/  IADD3 R40, P6, R19, R30, RZ ;  /* 0x0000001e13287210 */ /* 0x000fe40007fde0ff */
[----:B------:R-:W-:Y:S01]  /*2e90*/  IADD3.X R27, R27, UR7, RZ, P3, !PT ;  /* 0x000000071b1b7c10 */ /* 0x000fe20009ffe4ff */
[----:B---3--:R-:W-:-:S04]  /*2ea0*/  FMUL R42, R43, R14 ;  /* 0x0000000e2b2a7220 */ /* 0x008fc80000400000 */
[----:B------:R-:W-:-:S05]  /*2eb0*/  FFMA R65, R65, R13, R42 ;  /* 0x0000000d41417223 */ /* 0x000fca000000002a */
[----:B------:R2:W-:Y:S01]  /*2ec0*/  @P1 STG.E desc[UR20][R24.64], R65 ;  /* 0x0000004118001986 */ /* 0x0005e2000c101914 */
[----:B------:R-:W-:Y:S05]  /*2ed0*/  @!P5 BRA `(.L_x_43) ;  /* 0x000000000004d947 */ /* 0x000fea0003800000 */
[----:B------:R0:W5:Y:S02]  /*2ee0*/  LDG.E.LTC128B R43, desc[UR20][R26.64] ;  /* 0x000000141a2b7981 */ /* 0x000164000c1e1920 */
.L_x_43:
[----:B------:R-:W-:Y:S05]  /*2ef0*/  BSYNC B1 ;  /* 0x0000000000017941 */ /* 0x000fea0003800000 */
.L_x_42:
[----:B--2--5:R-:W-:Y:S01]  /*2f00*/  FMUL R25, R43, R14 ;  /* 0x0000000e2b197220 */ /* 0x024fe20000400000 */
[----:B------:R-:W-:Y:S01]  /*2f10*/  IMAD.X R41, R5, 0x1, R31, P6 ;  /* 0x0000000105297824 */ /* 0x000fe200030e061f */
[----:B------:R-:W-:Y:S01]  /*2f20*/  ISETP.GT.AND P3, PT, R23, RZ, P2 ;  /* 0x000000ff1700720c */ /* 0x000fe20001764270 */
[----:B------:R-:W-:Y:S01]  /*2f30*/  BSSY B1, `(.L_x_44) ;  /* 0x0000008000017945 */ /* 0x000fe20003800000 */
[----:B0-----:R-:W-:Y:S01]  /*2f40*/  FFMA R27, R100, R13, R25 ;  /* 0x0000000d641b7223 */ /* 0x001fe20000000019 */
[----:B------:R-:W-:Y:S02]  /*2f50*/  IADD3 R24, P1, R32, UR8, RZ ;  /* 0x0000000820187c10 */ /* 0x000fe4000ff3e0ff */
[----:B------:R-:W-:Y:S02]  /*2f60*/  IADD3 R26, P6, R34, R21, RZ ;  /* 0x00000015221a7210 */ /* 0x000fe40007fde0ff */
[----:B------:R0:W-:Y:S01]  /*2f70*/  @P5 STG.E desc[UR20][R40.64], R27 ;  /* 0x0000001b28005986 */ /* 0x0001e2000c101914 */
[----:B------:R-:W-:-:S05]  /*2f80*/  IADD3.X R25, R33, UR9, RZ, P1, !PT ;  /* 0x0000000921197c10 */ /* 0x000fca0008ffe4ff */
[----:B------:R-:W-:Y:S05]  /*2f90*/  @!P3 BRA `(.L_x_45) ;  /* 0x000000000004b947 */ /* 0x000fea0003800000 */
[----:B------:R2:W5:Y:S02]  /*2fa0*/  LDG.E.LTC128B R43, desc[UR20][R24.64] ;  /* 0x00000014182b7981 */ /* 0x000564000c1e1920 */
.L_x_45:
[----:B------:R-:W-:Y:S05]  /*2fb0*/  BSYNC B1 ;  /* 0x0000000000017941 */ /* 0x000fea0003800000 */
.L_x_44:
[----:B------:R-:W-:Y:S01]  /*2fc0*/  ISETP.GT.AND P1, PT, R4, 0x11, PT ;  /* 0x000000110400780c */ /* 0x000fe20003f24270 */
[----:B-----5:R-:W-:Y:S01]  /*2fd0*/  FMUL R29, R43, R14 ;  /* 0x0000000e2b1d7220 */ /* 0x020fe20000400000 */
[----:B0-----:R-:W-:Y:S01]  /*2fe0*/  IMAD.X R27, R35, 0x1, R6, P6 ;  /* 0x00000001231b7824 */ /* 0x001fe200030e0606 */
[----:B------:R-:W-:Y:S01]  /*2ff0*/  BSSY B1, `(.L_x_46) ;  /* 0x0000009000017945 */ /* 0x000fe20003800000 */
[----:B------:R-:W-:Y:S01]  /*3000*/  ISETP.GT.AND P5, PT, R23, RZ, P1 ;  /* 0x000000ff1700720c */ /* 0x000fe20000fa4270 */
[----:B------:R-:W-:Y:S01]  /*3010*/  FFMA R31, R98, R13, R29 ;  /* 0x0000000d621f7223 */ /* 0x000fe2000000001d */
[----:B------:R-:W-:-:S04]  /*3020*/  IADD3 R30, P6, R38, R21, RZ ;  /* 0x00000015261e7210 */ /* 0x000fc80007fde0ff */
[----:B------:R0:W-:Y:S01]  /*3030*/  @P3 STG.E desc[UR20][R26.64], R31 ;  /* 0x0000001f1a003986 */ /* 0x0001e2000c101914 */
[----:B------:R-:W-:-:S04]  /*3040*/  IADD3 R28, P3, R36, UR8, RZ ;  /* 0x00000008241c7c10 */ /* 0x000fc8000ff7e0ff */
[----:B------:R-:W-:Y:S02]  /*3050*/  IADD3.X R29, R37, UR9, RZ, P3, !PT ;  /* 0x00000009251d7c10 */ /* 0x000fe40009ffe4ff */
[----:B------:R-:W-:Y:S07]  /*3060*/  @!P5 BRA `(.L_x_47) ;  /* 0x000000000004d947 */ /* 0x000fee0003800000 */
[----:B------:R3:W5:Y:S02]  /*3070*/  LDG.E.LTC128B R43, desc[UR20][R28.64] ;  /* 0x000000141c2b7981 */ /* 0x000764000c1e1920 */
.L_x_47:
[----:B------:R-:W-:Y:S05]  /*3080*/  BSYNC B1 ;  /* 0x0000000000017941 */ /* 0x000fea0003800000 */
.L_x_46:
[----:B-----5:R-:W-:Y:S01]  /*3090*/  FMUL R41, R43, R14 ;  /* 0x0000000e2b297220 */ /* 0x020fe20000400000 */
[----:B0-----:R-:W-:Y:S01]  /*30a0*/  IMAD.X R31, R39, 0x1, R6, P6 ;  /* 0x00000001271f7824 */ /* 0x001fe200030e0606 */
[----:B------:R-:W-:Y:S01]  /*30b0*/  ISETP.GT.AND P3, PT, R23, 0x8, P2 ;  /* 0x000000081700780c */ /* 0x000fe20001764270 */
[----:B------:R-:W-:Y:S01]  /*30c0*/  BSSY B1, `(.L_x_48) ;  /* 0x0000007000017945 */ /* 0x000fe20003800000 */
[----:B------:R-:W-:Y:S01]  /*30d0*/  FFMA R41, R96, R13, R41 ;  /* 0x0000000d60297223 */ /* 0x000fe20000000029 */
[----:B------:R-:W-:-:S04]  /*30e0*/  IADD3 R32, P2, R32, UR6, RZ ;  /* 0x0000000620207c10 */ /* 0x000fc8000ff5e0ff */
[----:B------:R0:W-:Y:S01]  /*30f0*/  @P5 STG.E desc[UR20][R30.64], R41 ;  /* 0x000000291e005986 */ /* 0x0001e2000c101914 */
[----:B------:R-:W-:-:S05]  /*3100*/  IADD3.X R33, R33, UR7, RZ, P2, !PT ;  /* 0x0000000721217c10 */ /* 0x000fca00097fe4ff */
[----:B------:R-:W-:Y:S05]  /*3110*/  @!P3 BRA `(.L_x_49) ;  /* 0x000000000004b947 */ /* 0x000fea0003800000 */
[----:B------:R4:W5:Y:S02]  /*3120*/  LDG.E.LTC128B R43, desc[UR20][R32.64] ;  /* 0x00000014202b7981 */ /* 0x000964000c1e1920 */
.L_x_49:
[----:B------:R-:W-:Y:S05]  /*3130*/  BSYNC B1 ;  /* 0x0000000000017941 */ /* 0x000fea0003800000 */
.L_x_48:
[----:B----45:R-:W-:Y:S01]  /*3140*/  FMUL R33, R43, R14 ;  /* 0x0000000e2b217220 */ /* 0x030fe20000400000 */
[----:B------:R-:W-:Y:S01]  /*3150*/  IADD3 R32, P5, R19, R34, RZ ;  /* 0x0000002213207210 */ /* 0x000fe20007fbe0ff */
[----:B------:R-:W-:Y:S01]  /*3160*/  BSSY B1, `(.L_x_50) ;  /* 0x000000b000017945 */ /* 0x000fe20003800000 */
[----:B------:R-:W-:Y:S01]  /*3170*/  ISETP.GT.AND P1, PT, R23, 0x8, P1 ;  /* 0x000000081700780c */ /* 0x000fe20000f24270 */
[----:B0-----:R-:W-:Y:S01]  /*3180*/  FFMA R41, R94, R13, R33 ;  /* 0x0000000d5e297223 */ /* 0x001fe20000000021 */
[----:B------:R-:W-:Y:S01]  /*3190*/  IADD3 R34, P6, R36, UR6, RZ ;  /* 0x0000000624227c10 */ /* 0x000fe2000ffde0ff */
[----:B------:R-:W-:Y:S01]  /*31a0*/  IMAD.X R33, R5, 0x1, R35, P5 ;  /* 0x0000000105217824 */ /* 0x000fe200028e0623 */
[----:B------:R-:W-:Y:S02]  /*31b0*/  ISETP.GT.AND P2, PT, R4, 0x18, PT ;  /* 0x000000180400780c */ /* 0x000fe40003f44270 */
[----:B------:R-:W-:Y:S02]  /*31c0*/  IADD3 R40, P5, R19, R38, RZ ;  /* 0x0000002613287210 */ /* 0x000fe40007fbe0ff */
[----:B------:R0:W-:Y:S01]  /*31d0*/  @P3 STG.E desc[UR20][R32.64], R41 ;  /* 0x0000002920003986 */ /* 0x0001e2000c101914 */
[----:B------:R-:W-:-:S04]  /*31e0*/  IADD3.X R35, R37, UR7, RZ, P6, !PT ;  /* 0x0000000725237c10 */ /* 0x000fc8000b7fe4ff */
[----:B------:R-:W-:Y:S06]  /*31f0*/  @!P1 BRA `(.L_x_51) ;  /* 0x0000000000049947 */ /* 0x000fec0003800000 */
[----:B------:R4:W5:Y:S02]  /*3200*/  LDG.E.LTC128B R43, desc[UR20][R34.64] ;  /* 0x00000014222b7981 */ /* 0x000964000c1e1920 */
.L_x_51:
[----:B------:R-:W-:Y:S05]  /*3210*/  BSYNC B1 ;  /* 0x0000000000017941 */ /* 0x000fea0003800000 */
.L_x_50:
[----:B0----5:R-:W-:Y:S01]  /*3220*/  FMUL R33, R43, R14 ;  /* 0x0000000e2b217220 */ /* 0x021fe20000400000 */
[----:B------:R-:W-:Y:S01]  /*3230*/  IMAD.X R41, R5, 0x1, R39, P5 ;  /* 0x0000000105297824 */ /* 0x000fe200028e0627 */
[----:B------:R-:W-:Y:S01]  /*3240*/  ISETP.GT.AND P3, PT, R23, RZ, P2 ;  /* 0x000000ff1700720c */ /* 0x000fe20001764270 */
[----:B------:R-:W-:Y:S01]  /*3250*/  BSSY B1, `(.L_x_52) ;  /* 0x0000008000017945 */ /* 0x000fe20003800000 */
[----:B----4-:R-:W-:Y:S01]  /*3260*/  FFMA R35, R92, R13, R33 ;  /* 0x0000000d5c237223 */ /* 0x010fe20000000021 */
[----:B------:R-:W-:Y:S02]  /*3270*/  IADD3 R32, P6, R24, UR8, RZ ;  /* 0x0000000818207c10 */ /* 0x000fe4000ffde0ff */
[----:B------:R-:W-:Y:S02]  /*3280*/  IADD3 R34, P5, R26, R21, RZ ;  /* 0x000000151a227210 */ /* 0x000fe40007fbe0ff */
[----:B------:R0:W-:Y:S01]  /*3290*/  @P1 STG.E desc[UR20][R40.64], R35 ;  /* 0x0000002328001986 */ /* 0x0001e2000c101914 */
[----:B------:R-:W-:-:S05]  /*32a0*/  IADD3.X R33, R25, UR9, RZ, P6, !PT ;  /* 0x0000000919217c10 */ /* 0x000fca000b7fe4ff */
[----:B------:R-:W-:Y:S05]  /*32b0*/  @!P3 BRA `(.L_x_53) ;  /* 0x000000000004b947 */ /* 0x000fea0003800000 */
[----:B------:R4:W5:Y:S02]  /*32c0*/  LDG.E.LTC128B R43, desc[UR20][R32.64] ;  /* 0x00000014202b7981 */ /* 0x000964000c1e1920 */
.L_x_53:
[----:B------:R-:W-:Y:S05]  /*32d0*/  BSYNC B1 ;  /* 0x0000000000017941 */ /* 0x000fea0003800000 */
.L_x_52:
[----:B------:R-:W-:Y:S01]  /*32e0*/  ISETP.GT.AND P1, PT, R4, 0x19, PT ;  /* 0x000000190400780c */ /* 0x000fe20003f24270 */
[----:B0-----:R-:W-:Y:S02]  /*32f0*/  IMAD.X R35, R27, 0x1, R6, P5 ;  /* 0x000000011b237824 */ /* 0x001fe400028e0606 */
[----:B-1---5:R-:W-:Y:S01]  /*3300*/  FMUL R37, R43, R14 ;  /* 0x0000000e2b257220 */ /* 0x022fe20000400000 */
[----:B------:R-:W-:Y:S01]  /*3310*/  BSSY B1, `(.L_x_54) ;  /* 0x0000009000017945 */ /* 0x000fe20003800000 */
[----:B------:R-:W-:Y:S02]  /*3320*/  ISETP.GT.AND P5, PT, R23, RZ, P1 ;  /* 0x000000ff1700720c */ /* 0x000fe40000fa4270 */
[----:B------:R-:W-:Y:S01]  /*3330*/  FFMA R39, R90, R13, R37 ;  /* 0x0000000d5a277223 */ /* 0x000fe20000000025 */
[----:B------:R-:W-:-:S04]  /*3340*/  IADD3 R38, P6, R30, R21, RZ ;  /* 0x000000151e267210 */ /* 0x000fc80007fde0ff */
[----:B------:R0:W-:Y:S01]  /*3350*/  @P3 STG.E desc[UR20][R34.64], R39 ;  /* 0x0000002722003986 */ /* 0x0001e2000c101914 */
[----:B------:R-:W-:-:S04]  /*3360*/  IADD3 R36, P3, R28, UR8, RZ ;  /* 0x000000081c247c10 */ /* 0x000fc8000ff7e0ff */
[----:B------:R-:W-:Y:S01]  /*3370*/  IADD3.X R37, R29, UR9, RZ, P3, !PT ;  /* 0x000000091d257c10 */ /* 0x000fe20009ffe4ff */
[----:B------:R-:W-:Y:S08]  /*3380*/  @!P5 BRA `(.L_x_55) ;  /* 0x000000000004d947 */ /* 0x000ff00003800000 */
[----:B------:R1:W5:Y:S02]  /*3390*/  LDG.E.LTC128B R43, desc[UR20][R36.64] ;  /* 0x00000014242b7981 */ /* 0x000364000c1e1920 */
.L_x_55:
[----:B------:R-:W-:Y:S05]  /*33a0*/  BSYNC B1 ;  /* 0x0000000000017941 */ /* 0x000fea0003800000 */
.L_x_54:
[----:B-----5:R-:W-:Y:S01]  /*33b0*/  FMUL R41, R43, R14 ;  /* 0x0000000e2b297220 */ /* 0x020fe20000400000 */
[----:B0-----:R-:W-:Y:S01]  /*33c0*/  IMAD.X R39, R31, 0x1, R6, P6 ;  /* 0x000000011f277824 */ /* 0x001fe200030e0606 */
[----:B------:R-:W-:Y:S01]  /*33d0*/  ISETP.GT.AND P3, PT, R23, 0x8, P2 ;  /* 0x000000081700780c */ /* 0x000fe20001764270 */
[----:B------:R-:W-:Y:S01]  /*33e0*/  BSSY B1, `(.L_x_56) ;  /* 0x0000007000017945 */ /* 0x000fe20003800000 */
[----:B------:R-:W-:Y:S01]  /*33f0*/  FFMA R41, R88, R13, R41 ;  /* 0x0000000d58297223 */ /* 0x000fe20000000029 */
[----:B--2---:R-:W-:-:S04]  /*3400*/  IADD3 R24, P2, R24, UR6, RZ ;  /* 0x0000000618187c10 */ /* 0x004fc8000ff5e0ff */
[----:B------:R0:W-:Y:S01]  /*3410*/  @P5 STG.E desc[UR20][R38.64], R41 ;  /* 0x0000002926005986 */ /* 0x0001e2000c101914 */
[----:B------:R-:W-:-:S05]  /*3420*/  IADD3.X R25, R25, UR7, RZ, P2, !PT ;  /* 0x0000000719197c10 */ /* 0x000fca00097fe4ff */
[----:B------:R-:W-:Y:S05]  /*3430*/  @!P3 BRA `(.L_x_57) ;  /* 0x000000000004b947 */ /* 0x000fea0003800000 */
[----:B------:R2:W5:Y:S02]  /*3440*/  LDG.E.LTC128B R43, desc[UR20][R24.64] ;  /* 0x00000014182b7981 */ /* 0x000564000c1e1920 */
.L_x_57:
[----:B------:R-:W-:Y:S05]  /*3450*/  BSYNC B1 ;  /* 0x0000000000017941 */ /* 0x000fea0003800000 */
.L_x_56:
[----:B--2--5:R-:W-:Y:S01]  /*3460*/  FMUL R25, R43, R14 ;  /* 0x0000000e2b197220 */ /* 0x024fe20000400000 */
        /* <DEDUP_REMOVED lines=12> */
.L_x_59:
[----:B------:R-:W-:Y:S05]  /*3530*/  BSYNC B1 ;  /* 0x0000000000017941 */ /* 0x000fea0003800000 */
.L_x_58:
[----:B0----5:R-:W-:Y:S01]  /*3540*/  FMUL R25, R43, R14 ;  /* 0x0000000e2b197220 */ /* 0x021fe20000400000 */
[----:B------:R-:W-:Y:S01]  /*3550*/  IMAD.X R41, R31, 0x1, R5, P5 ;  /* 0x000000011f297824 */ /* 0x000fe200028e0605 */
[----:B------:R-:W-:Y:S01]  /*3560*/  ISETP.GT.AND P3, PT, R23, RZ, P2 ;  /* 0x000000ff1700720c */ /* 0x000fe20001764270 */
[----:B------:R-:W-:Y:S01]  /*3570*/  BSSY B1, `(.L_x_60) ;  /* 0x0000008000017945 */ /* 0x000fe20003800000 */
[----:B--2---:R-:W-:Y:S01]  /*3580*/  FFMA R27, R84, R13, R25 ;  /* 0x0000000d541b7223 */ /* 0x004fe20000000019 */
[----:B------:R-:W-:Y:S02]  /*3590*/  IADD3 R24, P6, R32, UR8, RZ ;  /* 0x0000000820187c10 */ /* 0x000fe4000ffde0ff */
[----:B------:R-:W-:Y:S02]  /*35a0*/  IADD3 R26, P5, R34, R21, RZ ;  /* 0x00000015221a7210 */ /* 0x000fe40007fbe0ff */
[----:B------:R0:W-:Y:S01]  /*35b0*/  @P1 STG.E desc[UR20][R40.64], R27 ;  /* 0x0000001b28001986 */ /* 0x0001e2000c101914 */
[----:B------:R-:W-:-:S05]  /*35c0*/  IADD3.X R25, R33, UR9, RZ, P6, !PT ;  /* 0x0000000921197c10 */ /* 0x000fca000b7fe4ff */
[----:B------:R-:W-:Y:S05]  /*35d0*/  @!P3 BRA `(.L_x_61) ;  /* 0x000000000004b947 */ /* 0x000fea0003800000 */
[----:B------:R2:W5:Y:S02]  /*35e0*/  LDG.E.LTC128B R43, desc[UR20][R24.64] ;  /* 0x00000014182b7981 */ /* 0x000564000c1e1920 */
.L_x_61:
[----:B------:R-:W-:Y:S05]  /*35f0*/  BSYNC B1 ;  /* 0x0000000000017941 */ /* 0x000fea0003800000 */
.L_x_60:
[----:B------:R-:W-:Y:S01]  /*3600*/  ISETP.GT.AND P1, PT, R4, 0x21, PT ;  /* 0x000000210400780c */ /* 0x000fe20003f24270 */
[----:B0-----:R-:W-:Y:S02]  /*3610*/  IMAD.X R27, R35, 0x1, R6, P5 ;  /* 0x00000001231b7824 */ /* 0x001fe400028e0606 */
[----:B---3-5:R-:W-:Y:S01]  /*3620*/  FMUL R29, R43, R14 ;  /* 0x0000000e2b1d7220 */ /* 0x028fe20000400000 */
        /* <DEDUP_REMOVED lines=9> */
.L_x_63:
[----:B------:R-:W-:Y:S05]  /*36c0*/  BSYNC B1 ;  /* 0x0000000000017941 */ /* 0x000fea0003800000 */
.L_x_62:
[----:B-----5:R-:W-:Y:S01]  /*36d0*/  FMUL R41, R43, R14 ;  /* 0x0000000e2b297220 */ /* 0x020fe20000400000 */
[----:B0-----:R-:W-:Y:S01]  /*36e0*/  IMAD.X R31, R39, 0x1, R6, P6 ;  /* 0x00000001271f7824 */ /* 0x001fe200030e0606 */
[----:B------:R-:W-:Y:S01]  /*36f0*/  ISETP.GT.AND P3, PT, R23, 0x8, P2 ;  /* 0x000000081700780c */ /* 0x000fe20001764270 */
[----:B------:R-:W-:Y:S01]  /*3700*/  BSSY B1, `(.L_x_64) ;  /* 0x0000007000017945 */ /* 0x000fe20003800000 */
[----:B------:R-:W-:Y:S01]  /*3710*/  FFMA R41, R80, R13, R41 ;  /* 0x0000000d50297223 */ /* 0x000fe20000000029 */
[----:B----4-:R-:W-:-:S04]  /*3720*/  IADD3 R32, P2, R32, UR6, RZ ;  /* 0x0000000620207c10 */ /* 0x010fc8000ff5e0ff */
[----:B------:R0:W-:Y:S01]  /*3730*/  @P5 STG.E desc[UR20][R30.64], R41 ;  /* 0x000000291e005986 */ /* 0x0001e2000c101914 */
[----:B------:R-:W-:-:S05]  /*3740*/  IADD3.X R33, R33, UR7, RZ, P2, !PT ;  /* 0x0000000721217c10 */ /* 0x000fca00097fe4ff */
[----:B------:R-:W-:Y:S05]  /*3750*/  @!P3 BRA `(.L_x_65) ;  /* 0x000000000004b947 */ /* 0x000fea0003800000 */
[----:B------:R4:W5:Y:S02]  /*3760*/  LDG.E.LTC128B R43, desc[UR20][R32.64] ;  /* 0x00000014202b7981 */ /* 0x000964000c1e1920 */
.L_x_65:
[----:B------:R-:W-:Y:S05]  /*3770*/  BSYNC B1 ;  /* 0x0000000000017941 */ /* 0x000fea0003800000 */
.L_x_64:
        /* <DEDUP_REMOVED lines=13> */
.L_x_67:
[----:B------:R-:W-:Y:S05]  /*3850*/  BSYNC B1 ;  /* 0x0000000000017941 */ /* 0x000fea0003800000 */
.L_x_66:
        /* <DEDUP_REMOVED lines=11> */
.L_x_69:
[----:B------:R-:W-:Y:S05]  /*3910*/  BSYNC B1 ;  /* 0x0000000000017941 */ /* 0x000fea0003800000 */
.L_x_68:
        /* <DEDUP_REMOVED lines=12> */
.L_x_71:
[----:B------:R-:W-:Y:S05]  /*39e0*/  BSYNC B1 ;  /* 0x0000000000017941 */ /* 0x000fea0003800000 */
.L_x_70:
        /* <DEDUP_REMOVED lines=10> */
.L_x_73:
[----:B------:R-:W-:Y:S05]  /*3a90*/  BSYNC B1 ;  /* 0x0000000000017941 */ /* 0x000fea0003800000 */
.L_x_72:
        /* <DEDUP_REMOVED lines=13> */
.L_x_75:
[----:B------:R-:W-:Y:S05]  /*3b70*/  BSYNC B1 ;  /* 0x0000000000017941 */ /* 0x000fea0003800000 */
.L_x_74:
        /* <DEDUP_REMOVED lines=11> */
.L_x_77:
[----:B------:R-:W-:Y:S05]  /*3c30*/  BSYNC B1 ;  /* 0x0000000000017941 */ /* 0x000fea0003800000 */
.L_x_76:
[----:B------:R-:W-:Y:S01]  /*3c40*/  ISETP.GT.AND P2, PT, R4, 0x31, PT ;  /* 0x000000310400780c */ /* 0x000fe20003f44270 */
[----:B---3-5:R-:W-:Y:S01]  /*3c50*/  FMUL R29, R43, R14 ;  /* 0x0000000e2b1d7220 */ /* 0x028fe20000400000 */
        /* <DEDUP_REMOVED lines=10> */
.L_x_79:
[----:B------:R-:W-:Y:S05]  /*3d00*/  BSYNC B1 ;  /* 0x0000000000017941 */ /* 0x000fea0003800000 */
.L_x_78:
        /* <DEDUP_REMOVED lines=10> */
.L_x_81:
[----:B------:R-:W-:Y:S05]  /*3db0*/  BSYNC B1 ;  /* 0x0000000000017941 */ /* 0x000fea0003800000 */
.L_x_80:
        /* <DEDUP_REMOVED lines=13> */
.L_x_83:
[----:B------:R-:W-:Y:S05]  /*3e90*/  BSYNC B1 ;  /* 0x0000000000017941 */ /* 0x000fea0003800000 */
.L_x_82:
[----:B0----5:R-:W-:Y:S01]  /*3ea0*/  FMUL R33, R43, R14 ;  /* 0x0000000e2b217220 */ /* 0x021fe20000400000 */
[----:B------:R-:W-:Y:S01]  /*3eb0*/  IMAD.X R41, R39, 0x1, R5, P5 ;  /* 0x0000000127297824 */ /* 0x000fe200028e0605 */
[----:B------:R-:W-:Y:S01]  /*3ec0*/  ISETP.GT.AND P6, PT, R23, RZ, P1 ;  /* 0x000000ff1700720c */ /* 0x000fe20000fc4270 */
[----:B------:R-:W-:Y:S01]  /*3ed0*/  BSSY B1, `(.L_x_84) ;  /* 0x0000008000017945 */ /* 0x000fe20003800000 */
[----:B------:R-:W-:Y:S01]  /*3ee0*/  FFMA R33, R60, R13, R33 ;  /* 0x0000000d3c217223 */ /* 0x000fe20000000021 */
[----:B----4-:R-:W-:-:S04]  /*3ef0*/  IADD3 R34, P3, R26, R21, RZ ;  /* 0x000000151a227210 */ /* 0x010fc80007f7e0ff */
[----:B------:R0:W-:Y:S06]  /*3f00*/  @P2 STG.E desc[UR20][R40.64], R33 ;  /* 0x0000002128002986 */ /* 0x0001ec000c101914 */
[----:B------:R-:W-:Y:S05]  /*3f10*/  @!P6 BRA `(.L_x_85) ;  /* 0x00000000000ce947 */ /* 0x000fea0003800000 */
[----:B------:R-:W-:-:S04]  /*3f20*/  IADD3 R32, P2, R24, UR8, RZ ;  /* 0x0000000818207c10 */ /* 0x000fc8000ff5e0ff */
[----:B0-----:R-:W-:-:S05]  /*3f30*/  IADD3.X R33, R25, UR9, RZ, P2, !PT ;  /* 0x0000000919217c10 */ /* 0x001fca00097fe4ff */
[----:B------:R4:W5:Y:S04]  /*3f40*/  LDG.E.LTC128B R43, desc[UR20][R32.64] ;  /* 0x00000014202b7981 */ /* 0x000968000c1e1920 */
.L_x_85:
[----:B------:R-:W-:Y:S05]  /*3f50*/  BSYNC B1 ;  /* 0x0000000000017941 */ /* 0x000fea0003800000 */
.L_x_84:
[----:B------:R-:W-:Y:S01]  /*3f60*/  ISETP.GT.AND P2, PT, R4, 0x39, PT ;  /* 0x000000390400780c */ /* 0x000fe20003f44270 */
[----:B0---45:R-:W-:Y:S01]  /*3f70*/  FMUL R33, R43, R14 ;  /* 0x0000000e2b217220 */ /* 0x031fe20000400000 */
[----:B------:R-:W-:Y:S01]  /*3f80*/  IMAD.X R35, R27, 0x1, R6, P3 ;  /* 0x000000011b237824 */ /* 0x000fe200018e0606 */
[----:B------:R-:W-:Y:S01]  /*3f90*/  BSSY B1, `(.L_x_86) ;  /* 0x0000009000017945 */ /* 0x000fe20003800000 */
[----:B------:R-:W-:Y:S01]  /*3fa0*/  ISETP.GT.AND P5, PT, R23, RZ, P2 ;  /* 0x000000ff1700720c */ /* 0x000fe200017a4270 */
[----:B-1----:R-:W-:Y:S01]  /*3fb0*/  FFMA R37, R58, R13, R33 ;  /* 0x0000000d3a257223 */ /* 0x002fe20000000021 */
[----:B------:R-:W-:-:S04]  /*3fc0*/  IADD3 R36, P3, R30, R21, RZ ;  /* 0x000000151e247210 */ /* 0x000fc80007f7e0ff */
[----:B------:R0:W-:Y:S01]  /*3fd0*/  @P6 STG.E desc[UR20][R34.64], R37 ;  /* 0x0000002522006986 */ /* 0x0001e2000c101914 */
[----:B------:R-:W-:-:S04]  /*3fe0*/  IADD3 R32, P6, R28, UR8, RZ ;  /* 0x000000081c207c10 */ /* 0x000fc8000ffde0ff */
[----:B------:R-:W-:Y:S02]  /*3ff0*/  IADD3.X R33, R29, UR9, RZ, P6, !PT ;  /* 0x000000091d217c10 */ /* 0x000fe4000b7fe4ff */
[----:B------:R-:W-:Y:S07]  /*4000*/  @!P5 BRA `(.L_x_87) ;  /* 0x000000000004d947 */ /* 0x000fee0003800000 */
[----:B------:R1:W5:Y:S02]  /*4010*/  LDG.E.LTC128B R43, desc[UR20][R32.64] ;  /* 0x00000014202b7981 */ /* 0x000364000c1e1920 */
.L_x_87:
[----:B------:R-:W-:Y:S05]  /*4020*/  BSYNC B1 ;  /* 0x0000000000017941 */ /* 0x000fea0003800000 */
.L_x_86:
[----:B-----5:R-:W-:Y:S01]  /*4030*/  FMUL R21, R43, R14 ;  /* 0x0000000e2b157220 */ /* 0x020fe20000400000 */
[----:B0-----:R-:W-:Y:S01]  /*4040*/  IMAD.X R37, R31, 0x1, R6, P3 ;  /* 0x000000011f257824 */ /* 0x001fe200018e0606 */
[----:B------:R-:W-:Y:S01]  /*4050*/  ISETP.GT.AND P1, PT, R23, 0x8, P1 ;  /* 0x000000081700780c */ /* 0x000fe20000f24270 */
[----:B------:R-:W-:Y:S01]  /*4060*/  BSSY B1, `(.L_x_88) ;  /* 0x0000008000017945 */ /* 0x000fe20003800000 */
[----:B------:R-:W-:Y:S01]  /*4070*/  FFMA R21, R56, R13, R21 ;  /* 0x0000000d38157223 */ /* 0x000fe20000000015 */
[----:B--2---:R-:W-:Y:S02]  /*4080*/  IADD3 R24, P3, R24, UR6, RZ ;  /* 0x0000000618187c10 */ /* 0x004fe4000ff7e0ff */
[----:B-1----:R-:W-:Y:S02]  /*4090*/  IADD3 R32, P6, R26, R19, RZ ;  /* 0x000000131a207210 */ /* 0x002fe40007fde0ff */
[----:B------:R0:W-:Y:S01]  /*40a0*/  @P5 STG.E desc[UR20][R36.64], R21 ;  /* 0x0000001524005986 */ /* 0x0001e2000c101914 */
[----:B------:R-:W-:-:S05]  /*40b0*/  IADD3.X R25, R25, UR7, RZ, P3, !PT ;  /* 0x0000000719197c10 */ /* 0x000fca0009ffe4ff */
[----:B------:R-:W-:Y:S05]  /*40c0*/  @!P1 BRA `(.L_x_89) ;  /* 0x0000000000049947 */ /* 0x000fea0003800000 */
[----:B------:R1:W5:Y:S02]  /*40d0*/  LDG.E.LTC128B R43, desc[UR20][R24.64] ;  /* 0x00000014182b7981 */ /* 0x000364000c1e1920 */
.L_x_89:
[----:B------:R-:W-:Y:S05]  /*40e0*/  BSYNC B1 ;  /* 0x0000000000017941 */ /* 0x000fea0003800000 */
.L_x_88:
[----:B------:R-:W-:Y:S01]  /*40f0*/  ISETP.GT.AND P2, PT, R23, 0x8, P2 ;  /* 0x000000081700780c */ /* 0x000fe20001744270 */
[----:B0----5:R-:W-:Y:S01]  /*4100*/  FMUL R21, R43, R14 ;  /* 0x0000000e2b157220 */ /* 0x021fe20000400000 */
[----:B------:R-:W-:Y:S01]  /*4110*/  IMAD.X R33, R27, 0x1, R5, P6 ;  /* 0x000000011b217824 */ /* 0x000fe200030e0605 */
[----:B------:R-:W-:Y:S02]  /*4120*/  BSSY B1, `(.L_x_90) ;  /* 0x0000007000017945 */ /* 0x000fe40003800000 */
[----:B------:R-:W-:-:S05]  /*4130*/  FFMA R21, R22, R13, R21 ;  /* 0x0000000d16157223 */ /* 0x000fca0000000015 */
[----:B------:R0:W-:Y:S01]  /*4140*/  @P1 STG.E desc[UR20][R32.64], R21 ;  /* 0x0000001520001986 */ /* 0x0001e2000c101914 */
[----:B------:R-:W-:-:S04]  /*4150*/  IADD3 R22, P1, R28, UR6, RZ ;  /* 0x000000061c167c10 */ /* 0x000fc8000ff3e0ff */
[----:B------:R-:W-:Y:S01]  /*4160*/  IADD3.X R23, R29, UR7, RZ, P1, !PT ;  /* 0x000000071d177c10 */ /* 0x000fe20008ffe4ff */
[----:B------:R-:W-:Y:S08]  /*4170*/  @!P2 BRA `(.L_x_91) ;  /* 0x000000000004a947 */ /* 0x000ff00003800000 */
[----:B------:R2:W5:Y:S02]  /*4180*/  LDG.E.LTC128B R43, desc[UR20][R22.64] ;  /* 0x00000014162b7981 */ /* 0x000564000c1e1920 */
.L_x_91:
[----:B------:R-:W-:Y:S05]  /*4190*/  BSYNC B1 ;  /* 0x0000000000017941 */ /* 0x000fea0003800000 */
.L_x_90:
[----:B------:R-:W-:Y:S05]  /*41a0*/  @!P2 BRA `(.L_x_92) ;  /* 0x0000000800d4a947 */ /* 0x000fea0003800000 */
[----:B------:R-:W-:Y:S01]  /*41b0*/  IADD3 R4, P1, R30, R19, RZ ;  /* 0x000000131e047210 */ /* 0x000fe20007f3e0ff */
[----:B-----5:R-:W-:-:S04]  /*41c0*/  FMUL R43, R43, R14 ;  /* 0x0000000e2b2b7220 */ /* 0x020fc80000400000 */
[----:B------:R-:W-:Y:S02]  /*41d0*/  IMAD.X R5, R31, 0x1, R5, P1 ;  /* 0x000000011f057824 */ /* 0x000fe400008e0605 */
[----:B------:R-:W-:-:S05]  /*41e0*/  FFMA R43, R20, R13, R43 ;  /* 0x0000000d142b7223 */ /* 0x000fca000000002b */
[----:B------:R4:W-:Y:S01]  /*41f0*/  STG.E desc[UR20][R4.64], R43 ;  /* 0x0000002b04007986 */ /* 0x0009e2000c101914 */
[----:B------:R-:W-:Y:S05]  /*4200*/  BRA `(.L_x_92) ;  /* 0x0000000800bc7947 */ /* 0x000fea0003800000 */
.L_x_33:
[----:B------:R-:W-:Y:S01]  /*4210*/  ISETP.GT.AND P2, PT, R4, 0x1, PT ;  /* 0x000000010400780c */ /* 0x000fe20003f44270 */
[----:B------:R-:W-:Y:S01]  /*4220*/  ULDC.64 UR6, c[0x0][0x6c0] ;  /* 0x0001b00000067ab9 */ /* 0x000fe20000000a00 */
[-C--:B--2---:R-:W-:Y:S01]  /*4230*/  FMUL R61, R61, R13.reuse ;  /* 0x0000000d3d3d7220 */ /* 0x084fe20000400000 */
[----:B------:R-:W-:Y:S01]  /*4240*/  LEA R24, P6, R38, UR6, 0x2 ;  /* 0x0000000626187c11 */ /* 0x000fe2000f8c10ff */
[-C--:B------:R-:W-:Y:S01]  /*4250*/  FMUL R5, R106, R13.reuse ;  /* 0x0000000d6a057220 */ /* 0x080fe20000400000 */
[----:B------:R-:W-:Y:S01]  /*4260*/  ISETP.GT.AND P3, PT, R23, RZ, P2 ;  /* 0x000000ff1700720c */ /* 0x000fe20001764270 */
[----:B------:R-:W-:Y:S01]  /*4270*/  IMAD.SHL.U32 R39, R42, 0x20, RZ ;  /* 0x000000202a277824 */ /* 0x000fe200078e00ff */
[----:B------:R-:W-:Y:S01]  /*4280*/  LEA.HI.X R25, R38, UR7, R45, 0x2, P6 ;  /* 0x0000000726197c11 */ /* 0x000fe2000b0f142d */
[-C--:B------:R-:W-:Y:S01]  /*4290*/  FMUL R21, R21, R13.reuse ;  /* 0x0000000d15157220 */ /* 0x080fe20000400000 */
[-C--:B------:R-:W-:Y:S01]  /*42a0*/  LEA R26, P6, R42, R24.reuse, 0x2 ;  /* 0x000000182a1a7211 */ /* 0x080fe200078c10ff */
[----:B------:R-:W-:Y:S01]  /*42b0*/  FMUL R19, R104, R13 ;  /* 0x0000000d68137220 */ /* 0x000fe20000400000 */
[----:B------:R-:W-:Y:S01]  /*42c0*/  ISETP.GT.AND P1, PT, R23, 0x8, P1 ;  /* 0x000000081700780c */ /* 0x000fe20000f24270 */
[----:B------:R-:W-:Y:S01]  /*42d0*/  @P5 STG.E desc[UR20][R24.64], R61 ;  /* 0x0000003d18005986 */ /* 0x000fe2000c101914 */
[C-C-:B------:R-:W-:Y:S01]  /*42e0*/  LEA.HI.X R27, R42.reuse, R25, R43.reuse, 0x2, P6 ;  /* 0x000000192a1b7211 */ /* 0x140fe200030f142b */
[-C--:B------:R-:W-:Y:S01]  /*42f0*/  FMUL R63, R63, R13.reuse ;  /* 0x0000000d3f3f7220 */ /* 0x080fe20000400000 */
[----:B------:R-:W-:Y:S01]  /*4300*/  ISETP.GT.AND P2, PT, R23, 0x8, P2 ;  /* 0x000000081700780c */ /* 0x000fe20001744270 */
[-C--:B------:R-:W-:Y:S01]  /*4310*/  FMUL R65, R65, R13.reuse ;  /* 0x0000000d41417220 */ /* 0x080fe20000400000 */
[----:B------:R-:W-:Y:S01]  /*4320*/  SHF.L.U64.HI R43, R42, 0x5, R43 ;  /* 0x000000052a2b7819 */ /* 0x000fe2000001022b */
[----:B------:R0:W-:Y:S01]  /*4330*/  @P3 STG.E desc[UR20][R26.64], R5 ;  /* 0x000000051a003986 */ /* 0x0001e2000c101914 */
[----:B------:R-:W-:Y:S01]  /*4340*/  ISETP.GT.AND P3, PT, R4, 0x8, PT ;  /* 0x000000080400780c */ /* 0x000fe20003f64270 */
[----:B------:R-:W-:Y:S01]  /*4350*/  FMUL R37, R92, R13 ;  /* 0x0000000d5c257220 */ /* 0x000fe20000400000 */
[----:B------:R-:W-:-:S02]  /*4360*/  IADD3 R28, P5, R39, R24, RZ ;  /* 0x00000018271c7210 */ /* 0x000fc40007fbe0ff */
[----:B------:R-:W-:Y:S01]  /*4370*/  ISETP.GT.AND P6, PT, R23, RZ, P3 ;  /* 0x000000ff1700720c */ /* 0x000fe20001fc4270 */
[----:B------:R1:W-:Y:S01]  /*4380*/  @P1 STG.E desc[UR20][R24.64+0x20], R21 ;  /* 0x0000201518001986 */ /* 0x0003e2000c101914 */
[----:B------:R-:W-:Y:S01]  /*4390*/  ISETP.GT.AND P1, PT, R4, 0x9, PT ;  /* 0x000000090400780c */ /* 0x000fe20003f24270 */
[----:B------:R-:W-:Y:S01]  /*43a0*/  IMAD.X R29, R43, 0x1, R25, P5 ;  /* 0x000000012b1d7824 */ /* 0x000fe200028e0619 */
[----:B------:R-:W-:Y:S01]  /*43b0*/  IADD3 R30, P5, R39, R26, RZ ;  /* 0x0000001a271e7210 */ /* 0x000fe20007fbe0ff */
[----:B------:R2:W-:Y:S01]  /*43c0*/  @P2 STG.E desc[UR20][R26.64+0x20], R19 ;  /* 0x000020131a002986 */ /* 0x0005e2000c101914 */
[C---:B------:R-:W-:Y:S01]  /*43d0*/  ISETP.GT.AND P2, PT, R23.reuse, RZ, P1 ;  /* 0x000000ff1700720c */ /* 0x040fe20000f44270 */
[----:B0-----:R-:W-:Y:S01]  /*43e0*/  FMUL R5, R102, R13 ;  /* 0x0000000d66057220 */ /* 0x001fe20000400000 */
[----:B------:R-:W-:Y:S01]  /*43f0*/  ISETP.GT.AND P3, PT, R23, 0x8, P3 ;  /* 0x000000081700780c */ /* 0x000fe20001f64270 */
[----:B------:R-:W-:Y:S01]  /*4400*/  IMAD.X R31, R43, 0x1, R27, P5 ;  /* 0x000000012b1f7824 */ /* 0x000fe200028e061b */
[----:B------:R-:W-:-:S03]  /*4410*/  ISETP.GT.AND P1, PT, R23, 0x8, P1 ;  /* 0x000000081700780c */ /* 0x000fc60000f24270 */
[----:B------:R-:W-:Y:S01]  /*4420*/  @P6 STG.E desc[UR20][R28.64], R63 ;  /* 0x0000003f1c006986 */ /* 0x000fe2000c101914 */
[----:B------:R-:W-:Y:S01]  /*4430*/  IADD3 R41, P6, R39, 0x20, RZ ;  /* 0x0000002027297810 */ /* 0x000fe20007fde0ff */
[-C--:B-1----:R-:W-:Y:S01]  /*4440*/  FMUL R21, R96, R13.reuse ;  /* 0x0000000d60157220 */ /* 0x082fe20000400000 */
[----:B--2---:R-:W-:Y:S02]  /*4450*/  FMUL R19, R100, R13 ;  /* 0x0000000d64137220 */ /* 0x004fe40000400000 */
[----:B------:R-:W-:Y:S01]  /*4460*/  IADD3 R24, P5, R41, R24, RZ ;  /* 0x0000001829187210 */ /* 0x000fe20007fbe0ff */
[----:B------:R-:W-:Y:S01]  /*4470*/  IMAD.X R45, RZ, RZ, R43, P6 ;  /* 0x000000ffff2d7224 */ /* 0x000fe200030e062b */
[----:B------:R0:W-:Y:S01]  /*4480*/  @P2 STG.E desc[UR20][R30.64], R5 ;  /* 0x000000051e002986 */ /* 0x0001e2000c101914 */
[----:B------:R-:W-:Y:S02]  /*4490*/  ISETP.GT.AND P2, PT, R4, 0x10, PT ;  /* 0x000000100400780c */ /* 0x000fe40003f44270 */
[----:B------:R-:W-:Y:S01]  /*44a0*/  IMAD.X R25, R45, 0x1, R25, P5 ;  /* 0x000000012d197824 */ /* 0x000fe200028e0619 */
[----:B------:R-:W-:-:S02]  /*44b0*/  IADD3 R26, P5, R41, R26, RZ ;  /* 0x0000001a291a7210 */ /* 0x000fc40007fbe0ff */
[----:B------:R-:W-:Y:S02]  /*44c0*/  IADD3 R32, P6, R39, R28, RZ ;  /* 0x0000001c27207210 */ /* 0x000fe40007fde0ff */
[----:B------:R1:W-:Y:S01]  /*44d0*/  @P3 STG.E desc[UR20][R24.64], R65 ;  /* 0x0000004118003986 */ /* 0x0003e2000c101914 */
[----:B------:R-:W-:Y:S01]  /*44e0*/  IMAD.X R27, R45, 0x1, R27, P5 ;  /* 0x000000012d1b7824 */ /* 0x000fe200028e061b */
[----:B------:R-:W-:Y:S01]  /*44f0*/  ISETP.GT.AND P5, PT, R23, RZ, P2 ;  /* 0x000000ff1700720c */ /* 0x000fe200017a4270 */
[----:B------:R-:W-:Y:S01]  /*4500*/  IMAD.X R33, R43, 0x1, R29, P6 ;  /* 0x000000012b217824 */ /* 0x000fe200030e061d */
[----:B------:R-:W-:Y:S01]  /*4510*/  ISETP.GT.AND P3, PT, R4, 0x11, PT ;  /* 0x000000110400780c */ /* 0x000fe20003f64270 */
[----:B0-----:R-:W-:Y:S01]  /*4520*/  FMUL R5, R98, R13 ;  /* 0x0000000d62057220 */ /* 0x001fe20000400000 */
[----:B------:R0:W-:Y:S01]  /*4530*/  @P1 STG.E desc[UR20][R26.64], R19 ;  /* 0x000000131a001986 */ /* 0x0001e2000c101914 */
[----:B------:R-:W-:Y:S02]  /*4540*/  IADD3 R34, P6, R39, R30, RZ ;  /* 0x0000001e27227210 */ /* 0x000fe40007fde0ff */
[----:B------:R-:W-:-:S02]  /*4550*/  ISETP.GT.AND P1, PT, R23, RZ, P3 ;  /* 0x000000ff1700720c */ /* 0x000fc40001f24270 */
[----:B------:R-:W-:Y:S01]  /*4560*/  ISETP.GT.AND P2, PT, R23, 0x8, P2 ;  /* 0x000000081700780c */ /* 0x000fe20001744270 */
[----:B------:R-:W-:Y:S01]  /*4570*/  IMAD.X R35, R43, 0x1, R31, P6 ;  /* 0x000000012b237824 */ /* 0x000fe200030e061f */
[----:B------:R-:W-:Y:S02]  /*4580*/  ISETP.GT.AND P3, PT, R23, 0x8, P3 ;  /* 0x000000081700780c */ /* 0x000fe40001f64270 */
[----:B------:R2:W-:Y:S01]  /*4590*/  @P5 STG.E desc[UR20][R32.64], R5 ;  /* 0x0000000520005986 */ /* 0x0005e2000c101914 */
[----:B-1----:R-:W-:Y:S01]  /*45a0*/  IADD3 R24, P5, R41, R28, RZ ;  /* 0x0000001c29187210 */ /* 0x002fe20007fbe0ff */
[----:B0-----:R-:W-:Y:S01]  /*45b0*/  FMUL R19, R94, R13 ;  /* 0x0000000d5e137220 */ /* 0x001fe20000400000 */
[----:B------:R-:W-:-:S03]  /*45c0*/  IADD3 R28, P6, R39, R32, RZ ;  /* 0x00000020271c7210 */ /* 0x000fc60007fde0ff */
[----:B------:R-:W-:Y:S01]  /*45d0*/  IMAD.X R25, R45, 0x1, R29, P5 ;  /* 0x000000012d197824 */ /* 0x000fe200028e061d */
[----:B------:R-:W-:Y:S01]  /*45e0*/  IADD3 R26, P5, R41, R30, RZ ;  /* 0x0000001e291a7210 */ /* 0x000fe20007fbe0ff */
[----:B------:R0:W-:Y:S01]  /*45f0*/  @P1 STG.E desc[UR20][R34.64], R21 ;  /* 0x0000001522001986 */ /* 0x0001e2000c101914 */
[C---:B------:R-:W-:Y:S01]  /*4600*/  ISETP.GT.AND P1, PT, R4.reuse, 0x18, PT ;  /* 0x000000180400780c */ /* 0x040fe20003f24270 */
[----:B------:R-:W-:Y:S01]  /*4610*/  IMAD.X R29, R43, 0x1, R33, P6 ;  /* 0x000000012b1d7824 */ /* 0x000fe200030e0621 */
[----:B------:R-:W-:Y:S01]  /*4620*/  IADD3 R30, P6, R39, R34, RZ ;  /* 0x00000022271e7210 */ /* 0x000fe20007fde0ff */
[----:B------:R-:W-:Y:S01]  /*4630*/  IMAD.X R27, R45, 0x1, R31, P5 ;  /* 0x000000012d1b7824 */ /* 0x000fe200028e061f */
[C---:B------:R-:W-:Y:S01]  /*4640*/  ISETP.GT.AND P5, PT, R23.reuse, RZ, P1 ;  /* 0x000000ff1700720c */ /* 0x040fe20000fa4270 */
[----:B------:R1:W-:Y:S01]  /*4650*/  @P2 STG.E desc[UR20][R24.64], R19 ;  /* 0x0000001318002986 */ /* 0x0003e2000c101914 */
[----:B------:R-:W-:Y:S01]  /*4660*/  ISETP.GT.AND P2, PT, R4, 0x19, PT ;  /* 0x000000190400780c */ /* 0x000fe20003f44270 */
[-C--:B--2---:R-:W-:Y:S01]  /*4670*/  FMUL R5, R90, R13.reuse ;  /* 0x0000000d5a057220 */ /* 0x084fe20000400000 */
[C---:B------:R-:W-:Y:S01]  /*4680*/  ISETP.GT.AND P1, PT, R23.reuse, 0x8, P1 ;  /* 0x000000081700780c */ /* 0x040fe20000f24270 */
[----:B------:R2:W-:Y:S01]  /*4690*/  @P3 STG.E desc[UR20][R26.64], R37 ;  /* 0x000000251a003986 */ /* 0x0005e2000c101914 */
[----:B------:R-:W-:Y:S01]  /*46a0*/  ISETP.GT.AND P3, PT, R23, RZ, P2 ;  /* 0x000000ff1700720c */ /* 0x000fe20001764270 */
[----:B0-----:R-:W-:Y:S01]  /*46b0*/  FMUL R21, R88, R13 ;  /* 0x0000000d58157220 */ /* 0x001fe20000400000 */
[----:B------:R-:W-:Y:S01]  /*46c0*/  IMAD.X R31, R43, 0x1, R35, P6 ;  /* 0x000000012b1f7824 */ /* 0x000fe200030e0623 */
[----:B------:R-:W-:-:S04]  /*46d0*/  ISETP.GT.AND P2, PT, R23, 0x8, P2 ;  /* 0x000000081700780c */ /* 0x000fc80001744270 */
[----:B------:R0:W-:Y:S01]  /*46e0*/  @P5 STG.E desc[UR20][R28.64], R5 ;  /* 0x000000051c005986 */ /* 0x0001e2000c101914 */
[----:B-1----:R-:W-:Y:S01]  /*46f0*/  IADD3 R24, P5, R41, R32, RZ ;  /* 0x0000002029187210 */ /* 0x002fe20007fbe0ff */
[-C--:B------:R-:W-:Y:S01]  /*4700*/  FMUL R19, R86, R13.reuse ;  /* 0x0000000d56137220 */ /* 0x080fe20000400000 */
[----:B------:R-:W-:Y:S01]  /*4710*/  IADD3 R32, P6, R39, R28, RZ ;  /* 0x0000001c27207210 */ /* 0x000fe20007fde0ff */
[-C--:B--2---:R-:W-:Y:S02]  /*4720*/  FMUL R37, R84, R13.reuse ;  /* 0x0000000d54257220 */ /* 0x084fe40000400000 */
[----:B------:R-:W-:Y:S01]  /*4730*/  IMAD.X R25, R45, 0x1, R33, P5 ;  /* 0x000000012d197824 */ /* 0x000fe200028e0621 */
[----:B------:R-:W-:Y:S01]  /*4740*/  IADD3 R26, P5, R41, R34, RZ ;  /* 0x00000022291a7210 */ /* 0x000fe20007fbe0ff */
[----:B------:R1:W-:Y:S01]  /*4750*/  @P3 STG.E desc[UR20][R30.64], R21 ;  /* 0x000000151e003986 */ /* 0x0003e2000c101914 */
[C---:B------:R-:W-:Y:S01]  /*4760*/  ISETP.GT.AND P3, PT, R4.reuse, 0x20, PT ;  /* 0x000000200400780c */ /* 0x040fe20003f64270 */
[----:B------:R-:W-:Y:S01]  /*4770*/  IMAD.X R33, R43, 0x1, R29, P6 ;  /* 0x000000012b217824 */ /* 0x000fe200030e061d */
[----:B------:R-:W-:Y:S01]  /*4780*/  IADD3 R34, P6, R39, R30, RZ ;  /* 0x0000001e27227210 */ /* 0x000fe20007fde0ff */
[----:B------:R-:W-:Y:S01]  /*4790*/  IMAD.X R27, R45, 0x1, R35, P5 ;  /* 0x000000012d1b7824 */ /* 0x000fe200028e0623 */
[----:B------:R-:W-:Y:S01]  /*47a0*/  ISETP.GT.AND P5, PT, R23, RZ, P3 ;  /* 0x000000ff1700720c */ /* 0x000fe20001fa4270 */
[----:B------:R2:W-:Y:S01]  /*47b0*/  @P1 STG.E desc[UR20][R24.64], R19 ;  /* 0x0000001318001986 */ /* 0x0005e2000c101914 */
[----:B------:R-:W-:Y:S01]  /*47c0*/  ISETP.GT.AND P1, PT, R4, 0x21, PT ;  /* 0x000000210400780c */ /* 0x000fe20003f24270 */
[-C--:B0-----:R-:W-:Y:S01]  /*47d0*/  FMUL R5, R82, R13.reuse ;  /* 0x0000000d52057220 */ /* 0x081fe20000400000 */
[----:B------:R-:W-:Y:S01]  /*47e0*/  IMAD.X R35, R43, 0x1, R31, P6 ;  /* 0x000000012b237824 */ /* 0x000fe200030e061f */
[----:B------:R0:W-:Y:S01]  /*47f0*/  @P2 STG.E desc[UR20][R26.64], R37 ;  /* 0x000000251a002986 */ /* 0x0001e2000c101914 */
[C---:B------:R-:W-:Y:S01]  /*4800*/  ISETP.GT.AND P2, PT, R23.reuse, RZ, P1 ;  /* 0x000000ff1700720c */ /* 0x040fe20000f44270 */
[----:B-1----:R-:W-:Y:S01]  /*4810*/  FMUL R21, R80, R13 ;  /* 0x0000000d50157220 */ /* 0x002fe20000400000 */
[----:B------:R-:W-:-:S02]  /*4820*/  ISETP.GT.AND P3, PT, R23, 0x8, P3 ;  /* 0x000000081700780c */ /* 0x000fc40001f64270 */
[----:B------:R-:W-:-:S03]  /*4830*/  ISETP.GT.AND P1, PT, R23, 0x8, P1 ;  /* 0x000000081700780c */ /* 0x000fc60000f24270 */
[----:B------:R1:W-:Y:S01]  /*4840*/  @P5 STG.E desc[UR20][R32.64], R5 ;  /* 0x0000000520005986 */ /* 0x0003e2000c101914 */
[----:B--2---:R-:W-:Y:S01]  /*4850*/  IADD3 R24, P5, R41, R28, RZ ;  /* 0x0000001c29187210 */ /* 0x004fe20007fbe0ff */
[-C--:B------:R-:W-:Y:S01]  /*4860*/  FMUL R19, R78, R13.reuse ;  /* 0x0000000d4e137220 */ /* 0x080fe20000400000 */
[----:B------:R-:W-:Y:S01]  /*4870*/  IADD3 R28, P6, R39, R32, RZ ;  /* 0x00000020271c7210 */ /* 0x000fe20007fde0ff */
[-C--:B0-----:R-:W-:Y:S02]  /*4880*/  FMUL R37, R76, R13.reuse ;  /* 0x0000000d4c257220 */ /* 0x081fe40000400000 */
        /* <DEDUP_REMOVED lines=10> */
[-C--:B-1----:R-:W-:Y:S01]  /*4930*/  FMUL R5, R74, R13.reuse ;  /* 0x0000000d4a057220 */ /* 0x082fe20000400000 */
[C---:B------:R-:W-:Y:S01]  /*4940*/  ISETP.GT.AND P2, PT, R23.reuse, 0x8, P2 ;  /* 0x000000081700780c */ /* 0x040fe20001744270 */
[----:B------:R1:W-:Y:S01]  /*4950*/  @P1 STG.E desc[UR20][R26.64], R37 ;  /* 0x000000251a001986 */ /* 0x0003e2000c101914 */
[----:B------:R-:W-:Y:S01]  /*4960*/  ISETP.GT.AND P1, PT, R23, RZ, P3 ;  /* 0x000000ff1700720c */ /* 0x000fe20001f24270 */
[----:B0-----:R-:W-:Y:S01]  /*4970*/  FMUL R21, R72, R13 ;  /* 0x0000000d48157220 */ /* 0x001fe20000400000 */
[----:B------:R-:W-:Y:S01]  /*4980*/  IMAD.X R31, R43, 0x1, R35, P6 ;  /* 0x000000012b1f7824 */ /* 0x000fe200030e0623 */
[----:B------:R-:W-:-:S04]  /*4990*/  ISETP.GT.AND P3, PT, R23, 0x8, P3 ;  /* 0x000000081700780c */ /* 0x000fc80001f64270 */
[----:B------:R0:W-:Y:S01]  /*49a0*/  @P5 STG.E desc[UR20][R28.64], R5 ;  /* 0x000000051c005986 */ /* 0x0001e2000c101914 */
[----:B--2---:R-:W-:Y:S01]  /*49b0*/  IADD3 R24, P5, R41, R32, RZ ;  /* 0x0000002029187210 */ /* 0x004fe20007fbe0ff */
[-C--:B------:R-:W-:Y:S01]  /*49c0*/  FMUL R19, R70, R13.reuse ;  /* 0x0000000d46137220 */ /* 0x080fe20000400000 */
[----:B------:R-:W-:Y:S01]  /*49d0*/  IADD3 R32, P6, R39, R28, RZ ;  /* 0x0000001c27207210 */ /* 0x000fe20007fde0ff */
[-C--:B-1----:R-:W-:Y:S02]  /*49e0*/  FMUL R37, R68, R13.reuse ;  /* 0x0000000d44257220 */ /* 0x082fe40000400000 */
[----:B------:R-:W-:Y:S01]  /*49f0*/  IMAD.X R25, R45, 0x1, R33, P5 ;  /* 0x000000012d197824 */ /* 0x000fe200028e0621 */
[----:B------:R-:W-:Y:S01]  /*4a00*/  IADD3 R26, P5, R41, R34, RZ ;  /* 0x00000022291a7210 */ /* 0x000fe20007fbe0ff */
[----:B------:R1:W-:Y:S01]  /*4a10*/  @P1 STG.E desc[UR20][R30.64], R21 ;  /* 0x000000151e001986 */ /* 0x0003e2000c101914 */
[C---:B------:R-:W-:Y:S01]  /*4a20*/  ISETP.GT.AND P1, PT, R4.reuse, 0x30, PT ;  /* 0x000000300400780c */ /* 0x040fe20003f24270 */
[----:B------:R-:W-:Y:S01]  /*4a30*/  IMAD.X R33, R43, 0x1, R29, P6 ;  /* 0x000000012b217824 */ /* 0x000fe200030e061d */
[----:B------:R-:W-:Y:S01]  /*4a40*/  IADD3 R34, P6, R39, R30, RZ ;  /* 0x0000001e27227210 */ /* 0x000fe20007fde0ff */
[----:B------:R-:W-:Y:S01]  /*4a50*/  IMAD.X R27, R45, 0x1, R35, P5 ;  /* 0x000000012d1b7824 */ /* 0x000fe200028e0623 */
[----:B------:R2:W-:Y:S01]  /*4a60*/  @P2 STG.E desc[UR20][R24.64], R19 ;  /* 0x0000001318002986 */ /* 0x0005e2000c101914 */
[----:B------:R-:W-:Y:S01]  /*4a70*/  ISETP.GT.AND P2, PT, R4, 0x31, PT ;  /* 0x000000310400780c */ /* 0x000fe20003f44270 */
[----:B0-----:R-:W-:Y:S01]  /*4a80*/  FMUL R5, R66, R13 ;  /* 0x0000000d42057220 */ /* 0x001fe20000400000 */
[C---:B------:R-:W-:Y:S01]  /*4a90*/  ISETP.GT.AND P5, PT, R23.reuse, RZ, P1 ;  /* 0x000000ff1700720c */ /* 0x040fe20000fa4270 */
[----:B------:R0:W-:Y:S01]  /*4aa0*/  @P3 STG.E desc[UR20][R26.64], R37 ;  /* 0x000000251a003986 */ /* 0x0001e2000c101914 */
[----:B------:R-:W-:Y:S01]  /*4ab0*/  ISETP.GT.AND P3, PT, R23, RZ, P2 ;  /* 0x000000ff1700720c */ /* 0x000fe20001764270 */
[----:B------:R-:W-:-:S02]  /*4ac0*/  IMAD.X R35, R43, 0x1, R31, P6 ;  /* 0x000000012b237824 */ /* 0x000fc400030e061f */
[-C--:B-1----:R-:W-:Y:S01]  /*4ad0*/  FMUL R21, R64, R13.reuse ;  /* 0x0000000d40157220 */ /* 0x082fe20000400000 */
[----:B------:R-:W-:Y:S01]  /*4ae0*/  ISETP.GT.AND P1, PT, R23, 0x8, P1 ;  /* 0x000000081700780c */ /* 0x000fe20000f24270 */
[----:B--2---:R-:W-:-:S06]  /*4af0*/  FMUL R19, R62, R13 ;  /* 0x0000000d3e137220 */ /* 0x004fcc0000400000 */
[----:B------:R1:W-:Y:S01]  /*4b00*/  @P5 STG.E desc[UR20][R32.64], R5 ;  /* 0x0000000520005986 */ /* 0x0003e2000c101914 */
[----:B------:R-:W-:Y:S01]  /*4b10*/  ISETP.GT.AND P5, PT, R23, 0x8, P2 ;  /* 0x000000081700780c */ /* 0x000fe200017a4270 */
[----:B0-----:R-:W-:Y:S01]  /*4b20*/  FMUL R37, R60, R13 ;  /* 0x0000000d3c257220 */ /* 0x001fe20000400000 */
[C---:B------:R-:W-:Y:S01]  /*4b30*/  IADD3 R24, P2, R41.reuse, R28, RZ ;  /* 0x0000001c29187210 */ /* 0x040fe20007f5e0ff */
[----:B------:R0:W-:Y:S01]  /*4b40*/  @P3 STG.E desc[UR20][R34.64], R21 ;  /* 0x0000001522003986 */ /* 0x0001e2000c101914 */
[----:B------:R-:W-:-:S03]  /*4b50*/  IADD3 R26, P3, R41, R30, RZ ;  /* 0x0000001e291a7210 */ /* 0x000fc60007f7e0ff */
[C---:B------:R-:W-:Y:S01]  /*4b60*/  IMAD.X R25, R45.reuse, 0x1, R29, P2 ;  /* 0x000000012d197824 */ /* 0x040fe200010e061d */
[C---:B------:R-:W-:Y:S01]  /*4b70*/  ISETP.GT.AND P2, PT, R4.reuse, 0x38, PT ;  /* 0x000000380400780c */ /* 0x040fe20003f44270 */
[----:B------:R-:W-:Y:S01]  /*4b80*/  IMAD.X R27, R45, 0x1, R31, P3 ;  /* 0x000000012d1b7824 */ /* 0x000fe200018e061f */
[----:B------:R-:W-:Y:S02]  /*4b90*/  ISETP.GT.AND P3, PT, R4, 0x39, PT ;  /* 0x000000390400780c */ /* 0x000fe40003f64270 */
[----:B------:R2:W-:Y:S01]  /*4ba0*/  @P1 STG.E desc[UR20][R24.64], R19 ;  /* 0x0000001318001986 */ /* 0x0005e2000c101914 */
[-C--:B------:R-:W-:Y:S02]  /*4bb0*/  IADD3 R4, P6, R39, R32.reuse, RZ ;  /* 0x0000002027047210 */ /* 0x080fe40007fde0ff */
[----:B------:R-:W-:Y:S01]  /*4bc0*/  IADD3 R30, P1, R41, R32, RZ ;  /* 0x00000020291e7210 */ /* 0x000fe20007f3e0ff */
[----:B------:R3:W-:Y:S01]  /*4bd0*/  @P5 STG.E desc[UR20][R26.64], R37 ;  /* 0x000000251a005986 */ /* 0x0007e2000c101914 */
[----:B------:R-:W-:Y:S01]  /*4be0*/  ISETP.GT.AND P5, PT, R23, RZ, P2 ;  /* 0x000000ff1700720c */ /* 0x000fe200017a4270 */
[--C-:B-1----:R-:W-:Y:S01]  /*4bf0*/  IMAD.X R5, R43, 0x1, R33.reuse, P6 ;  /* 0x000000012b057824 */ /* 0x102fe200030e0621 */
[-C--:B------:R-:W-:Y:S01]  /*4c00*/  IADD3 R28, P6, R39, R34.reuse, RZ ;  /* 0x00000022271c7210 */ /* 0x080fe20007fde0ff */
[----:B------:R-:W-:Y:S01]  /*4c10*/  IMAD.X R31, R45, 0x1, R33, P1 ;  /* 0x000000012d1f7824 */ /* 0x000fe200008e0621 */
[C---:B------:R-:W-:Y:S01]  /*4c20*/  ISETP.GT.AND P1, PT, R23.reuse, RZ, P3 ;  /* 0x000000ff1700720c */ /* 0x040fe20001f24270 */
[-C--:B0-----:R-:W-:Y:S01]  /*4c30*/  FMUL R21, R56, R13.reuse ;  /* 0x0000000d38157220 */ /* 0x081fe20000400000 */
[----:B------:R-:W-:Y:S01]  /*4c40*/  ISETP.GT.AND P2, PT, R23, 0x8, P2 ;  /* 0x000000081700780c */ /* 0x000fe20001744270 */
[----:B------:R-:W-:Y:S01]  /*4c50*/  IMAD.X R29, R43, 0x1, R35, P6 ;  /* 0x000000012b1d7824 */ /* 0x000fe200030e0623 */
[----:B------:R-:W-:Y:S01]  /*4c60*/  ISETP.GT.AND P3, PT, R23, 0x8, P3 ;  /* 0x000000081700780c */ /* 0x000fe20001f64270 */
[-C--:B--2---:R-:W-:Y:S01]  /*4c70*/  FMUL R19, R58, R13.reuse ;  /* 0x0000000d3a137220 */ /* 0x084fe20000400000 */
[----:B------:R-:W-:Y:S01]  /*4c80*/  IADD3 R24, P6, R41, R34, RZ ;  /* 0x0000002229187210 */ /* 0x000fe20007fde0ff */
[-C--:B------:R-:W-:Y:S01]  /*4c90*/  FMUL R23, R22, R13.reuse ;  /* 0x0000000d16177220 */ /* 0x080fe20000400000 */
[----:B---3--:R-:W-:-:S02]  /*4ca0*/  FMUL R27, R20, R13 ;  /* 0x0000000d141b7220 */ /* 0x008fc40000400000 */
[----:B------:R0:W-:Y:S01]  /*4cb0*/  @P5 STG.E desc[UR20][R4.64], R19 ;  /* 0x0000001304005986 */ /* 0x0001e2000c101914 */
[----:B------:R-:W-:-:S03]  /*4cc0*/  IMAD.X R25, R45, 0x1, R35, P6 ;  /* 0x000000012d197824 */ /* 0x000fc600030e0623 */
[----:B------:R0:W-:Y:S04]  /*4cd0*/  @P1 STG.E desc[UR20][R28.64], R21 ;  /* 0x000000151c001986 */ /* 0x0001e8000c101914 */
[----:B------:R0:W-:Y:S04]  /*4ce0*/  @P2 STG.E desc[UR20][R30.64], R23 ;  /* 0x000000171e002986 */ /* 0x0001e8000c101914 */
[----:B------:R0:W-:Y:S02]  /*4cf0*/  @P3 STG.E desc[UR20][R24.64], R27 ;  /* 0x0000001b18003986 */ /* 0x0001e4000c101914 */
.L_x_92:
[----:B------:R-:W-:Y:S05]  /*4d00*/  BSYNC B0 ;  /* 0x0000000000007941 */ /* 0x000fea0003800000 */
.L_x_32:
[C---:B------:R-:W-:Y:S01]  /*4d10*/  LEA R2, P1, R8.reuse, R2, 0x1 ;  /* 0x0000000208027211 */ /* 0x040fe200078208ff */
[----:B------:R-:W-:Y:S01]  /*4d20*/  ULDC.64 UR6, c[0x0][0x750] ;  /* 0x0001d40000067ab9 */ /* 0x000fe20000000a00 */
[----:B0---4-:R-:W-:Y:S01]  /*4d30*/  IMAD.U32 R4, RZ, RZ, UR15 ;  /* 0x0000000fff047e24 */ /* 0x011fe2000f8e00ff */
[----:B------:R-:W-:Y:S01]  /*4d40*/  PRMT R19, RZ, 0x7610, R19 ;  /* 0x00007610ff137816 */ /* 0x000fe20000000013 */
[----:B------:R-:W-:Y:S01]  /*4d50*/  IMAD.MOV.U32 R6, RZ, RZ, -0x1 ;  /* 0xffffffffff067424 */ /* 0x000fe200078e00ff */
[----:B------:R-:W-:Y:S01]  /*4d60*/  LEA.HI.X R3, R8, R3, R0, 0x1, P1 ;  /* 0x0000000308037211 */ /* 0x000fe200008f0c00 */
[----:B------:R0:W-:Y:S01]  /*4d70*/  SYNCS.ARRIVE.TRANS64.A1T0 RZ, [R4+UR22], RZ ;  /* 0x000000ff04ff79a7 */ /* 0x0001e20008100016 */
[----:B------:R-:W-:Y:S01]  /*4d80*/  ISETP.GE.U32.AND P1, PT, R2, UR6, PT ;  /* 0x0000000602007c0c */ /* 0x000fe2000bf26070 */
[----:B------:R-:W-:-:S03]  /*4d90*/  IMAD.MOV.U32 R5, RZ, RZ, -0x1 ;  /* 0xffffffffff057424 */ /* 0x000fc600078e00ff */
[----:B------:R-:W-:Y:S01]  /*4da0*/  ISETP.GE.U32.AND.EX P1, PT, R3, UR7, PT, P1 ;  /* 0x0000000703007c0c */ /* 0x000fe2000bf26110 */
[----:B0-----:R-:W-:-:S12]  /*4db0*/  IMAD.MOV.U32 R4, RZ, RZ, -0x1 ;  /* 0xffffffffff047424 */ /* 0x001fd800078e00ff */
[----:B------:R-:W-:Y:S05]  /*4dc0*/  @P1 BRA `(.L_x_93) ;  /* 0x0000000400641947 */ /* 0x000fea0003800000 */
[----:B------:R-:W0:Y:S01]  /*4dd0*/  S2R R30, SR_CTAID.X ;  /* 0x00000000001e7919 */ /* 0x000e220000002500 */
[----:B-1----:R-:W1:Y:S01]  /*4de0*/  LDC.64 R24, c[0x0][0x728] ;  /* 0x0001ca00ff187b82 */ /* 0x002e620000000a00 */
[----:B------:R-:W-:Y:S01]  /*4df0*/  ULDC UR6, c[0x0][0x150] ;  /* 0x0000540000067ab9 */ /* 0x000fe20000000800 */
[----:B--2---:R-:W-:Y:S01]  /*4e00*/  IMAD.MOV.U32 R22, RZ, RZ, R2 ;  /* 0x000000ffff167224 */ /* 0x004fe200078e0002 */
[----:B------:R-:W2:Y:S01]  /*4e10*/  S2R R32, SR_CTAID.Y ;  /* 0x0000000000207919 */ /* 0x000ea20000002600 */
[----:B------:R-:W-:-:S04]  /*4e20*/  IMAD.MOV.U32 R23, RZ, RZ, R3 ;  /* 0x000000ffff177224 */ /* 0x000fc800078e0003 */
[----:B------:R-:W4:Y:S08]  /*4e30*/  LDC R33, c[0x0][0x144] ;  /* 0x00005100ff217b82 */ /* 0x000f300000000800 */
[----:B------:R-:W2:Y:S08]  /*4e40*/  LDC R6, c[0x0][0x730] ;  /* 0x0001cc00ff067b82 */ /* 0x000eb00000000800 */
[----:B---3--:R-:W3:Y:S01]  /*4e50*/  LDC.64 R28, c[0x0][0x720] ;  /* 0x0001c800ff1c7b82 */ /* 0x008ee20000000a00 */
[----:B-1----:R-:W-:-:S04]  /*4e60*/  ISETP.NE.U32.AND P1, PT, R24, RZ, PT ;  /* 0x000000ff1800720c */ /* 0x002fc80003f25070 */
[----:B------:R-:W-:Y:S02]  /*4e70*/  ISETP.NE.AND.EX P1, PT, R25, RZ, PT, P1 ;  /* 0x000000ff1900720c */ /* 0x000fe40003f25310 */
[----:B0-----:R-:W-:-:S05]  /*4e80*/  I2FP.F32.U32 R4, R30 ;  /* 0x0000001e00047245 */ /* 0x001fca0000201000 */
[----:B------:R-:W-:-:S04]  /*4e90*/  FMUL R4, R4, UR6 ;  /* 0x0000000604047c20 */ /* 0x000fc80008400000 */
[----:B------:R0:W1:Y:S02]  /*4ea0*/  F2I.U32.TRUNC.NTZ R31, R4 ;  /* 0x00000004001f7305 */ /* 0x000064000020f000 */
[----:B--2-4-:R-:W-:Y:S05]  /*4eb0*/  @!P1 BRA `(.L_x_94) ;  /* 0x0000000000289947 */ /* 0x014fea0003800000 */
[----:B------:R-:W2:Y:S02]  /*4ec0*/  LDC R5, c[0x0][0x734] ;  /* 0x0001cd00ff057b82 */ /* 0x000ea40000000800 */
[----:B--2---:R-:W-:-:S05]  /*4ed0*/  IADD3 R19, P1, R2, R5, RZ ;  /* 0x0000000502137210 */ /* 0x004fca0007f3e0ff */
[----:B------:R-:W-:-:S04]  /*4ee0*/  IMAD.X R27, RZ, RZ, R3, P1 ;  /* 0x000000ffff1b7224 */ /* 0x000fc800008e0603 */
[----:B0-----:R-:W-:-:S04]  /*4ef0*/  IMAD.WIDE.U32 R4, R27, R24, RZ ;  /* 0x000000181b047225 */ /* 0x001fc800078e00ff */
[----:B------:R-:W-:-:S04]  /*4f00*/  IMAD.WIDE.U32 R20, P1, R19, R25, R4 ;  /* 0x0000001913147225 */ /* 0x000fc80007820004 */
[----:B------:R-:W-:-:S04]  /*4f10*/  IMAD.WIDE.U32 R4, R19, R24, RZ ;  /* 0x0000001813047225 */ /* 0x000fc800078e00ff */
[----:B------:R-:W-:Y:S01]  /*4f20*/  IMAD.X R23, RZ, RZ, RZ, P1 ;  /* 0x000000ffff177224 */ /* 0x000fe200008e06ff */
[----:B------:R-:W-:Y:S01]  /*4f30*/  IADD3 RZ, P1, R5, R20, RZ ;  /* 0x0000001405ff7210 */ /* 0x000fe20007f3e0ff */
[----:B------:R-:W-:-:S04]  /*4f40*/  IMAD.MOV.U32 R22, RZ, RZ, R21 ;  /* 0x000000ffff167224 */ /* 0x000fc800078e0015 */
[----:B------:R-:W-:-:S08]  /*4f50*/  IMAD.WIDE.U32.X R22, R27, R25, R22, P1 ;  /* 0x000000191b167225 */ /* 0x000fd000008e0416 */
.L_x_94:
[----:B------:R-:W2:Y:S01]  /*4f60*/  LDC.64 R36, c[0x0][0x740] ;  /* 0x0001d000ff247b82 */ /* 0x000ea20000000a00 */
[-C--:B------:R-:W-:Y:S01]  /*4f70*/  SHF.R.U64 R26, R22, R6.reuse, R23 ;  /* 0x00000006161a7219 */ /* 0x080fe20000001217 */
[----:B-1----:R-:W-:Y:S01]  /*4f80*/  IMAD.MOV R31, RZ, RZ, -R31 ;  /* 0x000000ffff1f7224 */ /* 0x002fe200078e0a1f */
[----:B0-----:R-:W-:Y:S01]  /*4f90*/  SHF.R.U32.HI R4, RZ, R6, R23 ;  /* 0x00000006ff047219 */ /* 0x001fe20000011617 */
[----:B------:R-:W-:Y:S01]  /*4fa0*/  ULDC UR6, c[0x0][0x154] ;  /* 0x0000550000067ab9 */ /* 0x000fe20000000800 */
[----:B------:R-:W-:Y:S01]  /*4fb0*/  IADD3 R19, P1, RZ, -R26, RZ ;  /* 0x8000001aff137210 */ /* 0x000fe20007f3e0ff */
[----:B------:R-:W-:Y:S02]  /*4fc0*/  IMAD R31, R33, R31, R30 ;  /* 0x0000001f211f7224 */ /* 0x000fe400078e021e */
[----:B------:R-:W0:Y:S01]  /*4fd0*/  LDC R20, c[0x0][0x718] ;  /* 0x0001c600ff147b82 */ /* 0x000e220000000800 */
[----:B------:R-:W-:Y:S02]  /*4fe0*/  IMAD.MOV.U32 R21, RZ, RZ, -0x1 ;  /* 0xffffffffff157424 */ /* 0x000fe400078e00ff */
[----:B------:R-:W-:-:S02]  /*4ff0*/  IMAD.X R5, RZ, RZ, ~R4, P1 ;  /* 0x000000ffff057224 */ /* 0x000fc400008e0e04 */
[----:B------:R-:W-:Y:S02]  /*5000*/  IMAD.MOV.U32 R23, RZ, RZ, 0x1 ;  /* 0x00000001ff177424 */ /* 0x000fe400078e00ff */
[-C--:B---3--:R-:W-:Y:S01]  /*5010*/  IMAD R6, R5, R28.reuse, RZ ;  /* 0x0000001c05067224 */ /* 0x088fe200078e02ff */
[----:B------:R-:W1:Y:S01]  /*5020*/  LDC R22, c[0x0][0x708] ;  /* 0x0001c200ff167b82 */ /* 0x000e620000000800 */
[----:B------:R-:W-:-:S04]  /*5030*/  IMAD.WIDE.U32 R4, R19, R28, R2 ;  /* 0x0000001c13047225 */ /* 0x000fc800078e0002 */
[----:B------:R-:W-:Y:S01]  /*5040*/  IMAD R19, R19, R29, R6 ;  /* 0x0000001d13137224 */ /* 0x000fe200078e0206 */
[----:B------:R-:W-:Y:S02]  /*5050*/  I2FP.F32.U32 R6, R32 ;  /* 0x0000002000067245 */ /* 0x000fe40000201000 */
[----:B------:R-:W3:Y:S01]  /*5060*/  LDC R34, c[0x0][0x758] ;  /* 0x0001d600ff227b82 */ /* 0x000ee20000000800 */
[----:B------:R-:W-:Y:S01]  /*5070*/  IMAD.IADD R5, R5, 0x1, R19 ;  /* 0x0000000105057824 */ /* 0x000fe200078e0213 */
[----:B--2---:R-:W-:Y:S01]  /*5080*/  ISETP.NE.U32.AND P1, PT, R36, RZ, PT ;  /* 0x000000ff2400720c */ /* 0x004fe20003f25070 */
[----:B------:R-:W-:-:S03]  /*5090*/  FMUL R19, R6, UR6 ;  /* 0x0000000606137c20 */ /* 0x000fc60008400000 */
[----:B------:R-:W-:Y:S01]  /*50a0*/  ISETP.NE.AND.EX P1, PT, R37, RZ, PT, P1 ;  /* 0x000000ff2500720c */ /* 0x000fe20003f25310 */
[----:B------:R2:W4:Y:S01]  /*50b0*/  F2I.U32.TRUNC.NTZ R27, R19 ;  /* 0x00000013001b7305 */ /* 0x000522000020f000 */
[----:B------:R-:W2:Y:S01]  /*50c0*/  LDC R29, c[0x0][0x148] ;  /* 0x00005200ff1d7b82 */ /* 0x000ea20000000800 */
[-CC-:B0-----:R-:W-:Y:S02]  /*50d0*/  SHF.R.U64 R24, R4, R20.reuse, R5.reuse ;  /* 0x0000001404187219 */ /* 0x181fe40000001205 */
[----:B------:R-:W-:-:S05]  /*50e0*/  SHF.R.U32.HI R5, RZ, R20, R5 ;  /* 0x00000014ff057219 */ /* 0x000fca0000011605 */
[----:B------:R-:W0:Y:S01]  /*50f0*/  LDC R30, c[0x0][0x700] ;  /* 0x0001c000ff1e7b82 */ /* 0x000e220000000800 */
[-CC-:B-1----:R-:W-:Y:S02]  /*5100*/  SHF.R.U64 R6, R24, R22.reuse, R5.reuse ;  /* 0x0000001618067219 */ /* 0x182fe40000001205 */
[----:B------:R-:W-:-:S05]  /*5110*/  SHF.R.U32.HI R5, RZ, R22, R5 ;  /* 0x00000016ff057219 */ /* 0x000fca0000011605 */
[----:B------:R-:W1:Y:S01]  /*5120*/  LDC R35, c[0x0][0x748] ;  /* 0x0001d200ff237b82 */ /* 0x000e620000000800 */
[-CC-:B---3--:R-:W-:Y:S02]  /*5130*/  SHF.R.U64 R28, R6, R34.reuse, R5.reuse ;  /* 0x00000022061c7219 */ /* 0x188fe40000001205 */
[-C--:B------:R-:W-:Y:S02]  /*5140*/  SHF.L.U32 R21, R21, R34.reuse, RZ ;  /* 0x0000002215157219 */ /* 0x080fe400000006ff */
[-C--:B------:R-:W-:Y:S01]  /*5150*/  SHF.R.U32.HI R5, RZ, R34.reuse, R5 ;  /* 0x00000022ff057219 */ /* 0x080fe20000011605 */
[----:B------:R-:W-:Y:S01]  /*5160*/  IMAD.MOV.U32 R4, RZ, RZ, R28 ;  /* 0x000000ffff047224 */ /* 0x000fe200078e001c */
[----:B------:R-:W-:Y:S01]  /*5170*/  SHF.L.U32 R34, R23, R34, RZ ;  /* 0x0000002217227219 */ /* 0x000fe200000006ff */
[----:B------:R-:W3:Y:S01]  /*5180*/  LDC R38, c[0x0][0x738] ;  /* 0x0001ce00ff267b82 */ /* 0x000ee20000000800 */
[----:B------:R-:W-:-:S07]  /*5190*/  LOP3.LUT R33, RZ, R21, RZ, 0x33, !PT ;  /* 0x00000015ff217212 */ /* 0x000fce00078e33ff */
[----:B------:R-:W0:Y:S01]  /*51a0*/  LDC R39, c[0x0][0x710] ;  /* 0x0001c400ff277b82 */ /* 0x000e220000000800 */
[----:B----4-:R-:W-:Y:S05]  /*51b0*/  @!P1 BRA `(.L_x_95) ;  /* 0x0000000000289947 */ /* 0x010fea0003800000 */
[----:B--2---:R-:W2:Y:S02]  /*51c0*/  LDC R19, c[0x0][0x74c] ;  /* 0x0001d300ff137b82 */ /* 0x004ea40000000800 */
[----:B--2---:R-:W-:-:S05]  /*51d0*/  IADD3 R19, P1, R28, R19, RZ ;  /* 0x000000131c137210 */ /* 0x004fca0007f3e0ff */
        /* <DEDUP_REMOVED lines=8> */
.L_x_95:
[----:B-1----:R-:W-:Y:S01]  /*5260*/  SHF.R.U64 R4, R4, R35, R5 ;  /* 0x0000002304047219 */ /* 0x002fe20000001205 */
[----:B0-----:R-:W-:Y:S01]  /*5270*/  VIADD R21, R30, 0xffffffff ;  /* 0xffffffff1e157836 */ /* 0x001fe20000000000 */
[----:B--2---:R-:W-:Y:S01]  /*5280*/  LOP3.LUT R19, R6, R33, RZ, 0xc0, !PT ;  /* 0x0000002106137212 */ /* 0x004fe200078ec0ff */
[----:B------:R-:W-:Y:S02]  /*5290*/  IMAD.MOV R27, RZ, RZ, -R27 ;  /* 0x000000ffff1b7224 */ /* 0x000fe400078e0a1b */
[----:B------:R-:W-:Y:S02]  /*52a0*/  IMAD.MOV R5, RZ, RZ, -R4 ;  /* 0x000000ffff057224 */ /* 0x000fe400078e0a04 */
[----:B------:R-:W-:Y:S01]  /*52b0*/  IMAD R6, R34, R4, R19 ;  /* 0x0000000422067224 */ /* 0x000fe200078e0213 */
[----:B------:R-:W-:Y:S01]  /*52c0*/  LOP3.LUT R19, R24, R21, RZ, 0xc0, !PT ;  /* 0x0000001518137212 */ /* 0x000fe200078ec0ff */
[----:B------:R-:W-:Y:S02]  /*52d0*/  @P4 IMAD R31, R29, R27, R32 ;  /* 0x0000001b1d1f4224 */ /* 0x000fe400078e0220 */
[----:B---3--:R-:W-:-:S02]  /*52e0*/  IMAD R4, R5, R38, R28 ;  /* 0x0000002605047224 */ /* 0x008fc400078e021c */
[----:B------:R-:W-:Y:S02]  /*52f0*/  IMAD R6, R6, R39, R31 ;  /* 0x0000002706067224 */ /* 0x000fe400078e021f */
[----:B------:R-:W-:Y:S02]  /*5300*/  IMAD R5, R4, R30, R19 ;  /* 0x0000001e04057224 */ /* 0x000fe400078e0213 */
[----:B------:R-:W-:-:S03]  /*5310*/  IMAD.MOV.U32 R20, RZ, RZ, 0x1 ;  /* 0x00000001ff147424 */ /* 0x000fc600078e00ff */
[----:B------:R-:W-:Y:S02]  /*5320*/  SEL R4, R5, R6, !P4 ;  /* 0x0000000605047207 */ /* 0x000fe40006000000 */
[----:B------:R-:W-:Y:S01]  /*5330*/  SEL R6, R6, R5, !P4 ;  /* 0x0000000506067207 */ /* 0x000fe20006000000 */
[----:B------:R-:W-:Y:S01]  /*5340*/  IMAD.MOV.U32 R5, RZ, RZ, R26 ;  /* 0x000000ffff057224 */ /* 0x000fe200078e001a */
[----:B------:R-:W-:-:S07]  /*5350*/  PRMT R19, R20, 0x7610, R19 ;  /* 0x0000761014137816 */ /* 0x000fce0000000013 */
.L_x_93:
[----:B------:R-:W-:Y:S02]  /*5360*/  LOP3.LUT P1, RZ, R19, 0xff, RZ, 0xc0, !PT ;  /* 0x000000ff13ff7812 */ /* 0x000fe4000782c0ff */
[----:B------:R-:W-:-:S11]  /*5370*/  LOP3.LUT R59, R59, 0x1, RZ, 0x3c, !PT ;  /* 0x000000013b3b7812 */ /* 0x000fd600078e3cff */
[----:B------:R-:W-:Y:S05]  /*5380*/  @P1 BRA `(.L_x_96) ;  /* 0xffffffc400501947 */ /* 0x000fea000383ffff */
[----:B------:R-:W-:Y:S05]  /*5390*/  EXIT ;  /* 0x000000000000794d */ /* 0x000fea0003800000 */
.L_x_18:
[----:B------:R-:W-:-:S08]  /*53a0*/  ISETP.NE.AND P0, PT, R22, RZ, PT ;  /* 0x000000ff1600720c */ /* 0x000fd00003f05270 */
[----:B--2-45:R-:W0:-:S00]  /*53b0*/  USETMAXREG.DEALLOC.CTAPOOL 0x28 ;  /* 0x00000028000079c8 */ /* 0x034e0000080e0500 */
[----:B------:R-:W-:Y:S05]  /*53c0*/  @P0 EXIT ;  /* 0x000000000000094d */ /* 0x000fea0003800000 */
[----:B0-----:R-:W-:Y:S01]  /*53d0*/  LOP3.LUT P0, RZ, R15, 0xff, RZ, 0xc0, !PT ;  /* 0x000000ff0fff7812 */ /* 0x001fe2000780c0ff */
[----:B------:R-:W-:Y:S02]  /*53e0*/  IMAD.MOV.U32 R12, RZ, RZ, 0x1 ;  /* 0x00000001ff0c7424 */ /* 0x000fe400078e00ff */
[----:B------:R-:W-:-:S10]  /*53f0*/  IMAD.MOV.U32 R13, RZ, RZ, RZ ;  /* 0x000000ffff0d7224 */ /* 0x000fd400078e00ff */
[----:B------:R-:W-:Y:S05]  /*5400*/  @!P0 BRA `(.L_x_97) ;  /* 0x0000000c00708947 */ /* 0x000fea0003800000 */
[----:B------:R-:W0:Y:S01]  /*5410*/  S2R R18, SR_CgaCtaId ;  /* 0x0000000000127919 */ /* 0x000e220000008800 */
[----:B------:R-:W-:Y:S01]  /*5420*/  LOP3.LUT P0, RZ, R10, 0x1f, RZ, 0xc0, !PT ;  /* 0x0000001f0aff7812 */ /* 0x000fe2000780c0ff */
[----:B------:R-:W-:Y:S01]  /*5430*/  ULDC UR5, c[0x0][0x758] ;  /* 0x0001d60000057ab9 */ /* 0x000fe20000000800 */
[----:B------:R-:W-:Y:S01]  /*5440*/  UMOV UR6, 0xffffffff ;  /* 0xffffffff00067882 */ /* 0x000fe20000000000 */
[----:B------:R-:W-:Y:S01]  /*5450*/  BSSY B0, `(.L_x_97) ;  /* 0x00000d7000007945 */ /* 0x000fe20003800000 */
[----:B------:R-:W-:Y:S01]  /*5460*/  USHF.L.U32 UR6, UR6, UR5, URZ ;  /* 0x0000000506067299 */ /* 0x000fe2000800063f */
[C---:B------:R-:W-:Y:S01]  /*5470*/  ISETP.NE.AND P2, PT, R11.reuse, RZ, PT ;  /* 0x000000ff0b00720c */ /* 0x040fe20003f45270 */
[----:B------:R-:W-:Y:S01]  /*5480*/  IMAD.MOV.U32 R15, RZ, RZ, 0x1 ;  /* 0x00000001ff0f7424 */ /* 0x000fe200078e00ff */
[----:B------:R-:W-:Y:S01]  /*5490*/  ISETP.NE.OR P0, PT, R11, RZ, !P0 ;  /* 0x000000ff0b00720c */ /* 0x000fe20004705670 */
[----:B------:R-:W-:Y:S01]  /*54a0*/  IMAD.MOV.U32 R13, RZ, RZ, RZ ;  /* 0x000000ffff0d7224 */ /* 0x000fe200078e00ff */
[----:B------:R-:W-:Y:S01]  /*54b0*/  LOP3.LUT R14, R7, 0x2, RZ, 0xfc, !PT ;  /* 0x00000002070e7812 */ /* 0x000fe200078efcff */
[----:B------:R-:W-:Y:S01]  /*54c0*/  ULDC UR4, c[0x0][0x700] ;  /* 0x0001c00000047ab9 */ /* 0x000fe20000000800 */
[----:B------:R-:W-:Y:S01]  /*54d0*/  UMOV UR7, 0x1 ;  /* 0x0000000100077882 */ /* 0x000fe20000000000 */
[----:B------:R-:W-:-:S02]  /*54e0*/  UIADD3 UR21, UR14, 0x1, URZ ;  /* 0x000000010e157890 */ /* 0x000fc4000fffe03f */
[----:B------:R-:W-:Y:S02]  /*54f0*/  UIADD3 UR4, UR4, -0x1, URZ ;  /* 0xffffffff04047890 */ /* 0x000fe4000fffe03f */
[----:B------:R-:W-:Y:S02]  /*5500*/  USHF.L.U32 UR5, UR7, UR5, URZ ;  /* 0x0000000507057299 */ /* 0x000fe4000800063f */
[----:B------:R-:W-:Y:S01]  /*5510*/  ULOP3.LUT UR6, URZ, UR6, URZ, 0x33, !UPT ;  /* 0x000000063f067292 */ /* 0x000fe2000f8e333f */
[----:B------:R-:W-:Y:S01]  /*5520*/  ULDC.64 UR32, c[0x0][0x198] ;  /* 0x0000660000207ab9 */ /* 0x000fe20000000a00 */
[C---:B0-----:R-:W-:Y:S02]  /*5530*/  IMAD.SHL.U32 R12, R18.reuse, 0x40, RZ ;  /* 0x00000040120c7824 */ /* 0x041fe400078e00ff */
[C---:B------:R-:W-:Y:S02]  /*5540*/  IMAD.SHL.U32 R17, R18.reuse, 0x20, RZ ;  /* 0x0000002012117824 */ /* 0x040fe400078e00ff */
[----:B------:R-:W-:Y:S01]  /*5550*/  IMAD.SHL.U32 R16, R18, 0x800, RZ ;  /* 0x0000080012107824 */ /* 0x000fe200078e00ff */
[----:B------:R-:W-:Y:S01]  /*5560*/  R2UR UR10, R12 ;  /* 0x000000000c0a72ca */ /* 0x000fe200000e0000 */
[----:B------:R-:W-:Y:S01]  /*5570*/  IMAD.SHL.U32 R18, R18, 0x200, RZ ;  /* 0x0000020012127824 */ /* 0x000fe200078e00ff */
[----:B------:R-:W-:Y:S01]  /*5580*/  LOP3.LUT R17, R17, 0x20, RZ, 0xc0, !PT ;  /* 0x0000002011117812 */ /* 0x000fe200078ec0ff */
[----:B------:R-:W-:Y:S01]  /*5590*/  IMAD.MOV.U32 R12, RZ, RZ, 0x1 ;  /* 0x00000001ff0c7424 */ /* 0x000fe200078e00ff */
[----:B------:R-:W-:-:S02]  /*55a0*/  LOP3.LUT R16, R16, 0x800, RZ, 0xc0, !PT ;  /* 0x0000080010107812 */ /* 0x000fc400078ec0ff */
[----:B------:R-:W-:-:S07]  /*55b0*/  LOP3.LUT R18, R18, 0x200, RZ, 0xc0, !PT ;  /* 0x0000020012127812 */ /* 0x000fce00078ec0ff */
[----:B------:R-:W-:-:S12]  /*55c0*/  ULOP3.LUT UR10, UR10, 0x40, URZ, 0xc0, !UPT ;  /* 0x000000400a0a7892 */ /* 0x000fd8000f8ec03f */
.L_x_109:
[----:B------:R-:W-:-:S03]  /*55d0*/  UMOV UR7, 0xffffffff ;  /* 0xffffffff00077882 */ /* 0x000fc60000000000 */
[----:B------:R-:W-:Y:S05]  /*55e0*/  BRA.DIV UR7, `(.L_x_98) ;  /* 0x0000001607d47947 */ /* 0x000fea000b800000 */
[----:B------:R-:W-:-:S13]  /*55f0*/  ELECT P1, URZ, PT ;  /* 0x00000000003f782f */ /* 0x000fda0003820000 */
.L_x_135:
[----:B------:R-:W0:Y:S01]  /*5600*/  LDC R10, c[0x0][0x604] ;  /* 0x00018100ff0a7b82 */ /* 0x000e220000000800 */
[----:B------:R-:W-:Y:S01]  /*5610*/  BSSY B1, `(.L_x_99) ;  /* 0x0000047000017945 */ /* 0x000fe20003800000 */
[----:B0-----:R-:W-:-:S13]  /*5620*/  ISETP.LT.OR P1, PT, R10, 0x1, !P1 ;  /* 0x000000010a00780c */ /* 0x001fda0004f21670 */
[----:B------:R-:W-:Y:S05]  /*5630*/  @P1 BRA `(.L_x_100) ;  /* 0x0000000400101947 */ /* 0x000fea0003800000 */
[----:B------:R-:W-:Y:S02]  /*5640*/  IMAD.SHL.U32 R20, R4, 0x40, RZ ;  /* 0x0000004004147824 */ /* 0x000fe400078e00ff */
[----:B------:R-:W-:Y:S02]  /*5650*/  IMAD R27, R6, 0x40, R17 ;  /* 0x00000040061b7824 */ /* 0x000fe400078e0211 */
[----:B------:R-:W-:Y:S02]  /*5660*/  IMAD.MOV.U32 R23, RZ, RZ, RZ ;  /* 0x000000ffff177224 */ /* 0x000fe400078e00ff */
[----:B------:R-:W-:Y:S02]  /*5670*/  IMAD.MOV.U32 R24, RZ, RZ, RZ ;  /* 0x000000ffff187224 */ /* 0x000fe400078e00ff */
[----:B------:R-:W-:Y:S02]  /*5680*/  IMAD.U32 R25, RZ, RZ, UR21 ;  /* 0x00000015ff197e24 */ /* 0x000fe4000f8e00ff */
[----:B------:R-:W-:-:S02]  /*5690*/  IMAD.MOV.U32 R4, RZ, RZ, R12 ;  /* 0x000000ffff047224 */ /* 0x000fc400078e000c */
[----:B------:R-:W-:Y:S02]  /*56a0*/  IMAD.MOV.U32 R11, RZ, RZ, R13 ;  /* 0x000000ffff0b7224 */ /* 0x000fe400078e000d */
[----:B------:R-:W-:-:S07]  /*56b0*/  IMAD.MOV.U32 R26, RZ, RZ, RZ ;  /* 0x000000ffff1a7224 */ /* 0x000fce00078e00ff */
.L_x_104:
[----:B------:R-:W0:Y:S01]  /*56c0*/  S2R R19, SR_CgaCtaId ;  /* 0x0000000000137919 */ /* 0x000e220000008800 */
[----:B------:R-:W-:-:S04]  /*56d0*/  MOV R10, 0x400 ;  /* 0x00000400000a7802 */ /* 0x000fc80000000f00 */
[----:B0-----:R-:W-:Y:S02]  /*56e0*/  LEA R22, R19, R10, 0x18 ;  /* 0x0000000a13167211 */ /* 0x001fe400078ec0ff */
[----:B------:R-:W-:Y:S01]  /*56f0*/  SHF.L.U32 R10, R4, 0x1f, RZ ;  /* 0x0000001f040a7819 */ /* 0x000fe200000006ff */
[----:B------:R-:W0:Y:S02]  /*5700*/  @!P2 LDC R19, c[0x0][0x640] ;  /* 0x00019000ff13ab82 */ /* 0x000e240000000800 */
[----:B------:R-:W-:-:S04]  /*5710*/  IMAD R21, R11, 0x8, R22 ;  /* 0x000000080b157824 */ /* 0x000fc800078e0216 */
[----:B------:R-:W1:Y:S02]  /*5720*/  SYNCS.PHASECHK.TRANS64.TRYWAIT P1, [R21+URZ+0x88], R10 ;  /* 0x0000880a150075a7 */ /* 0x000e64000802017f */
[----:B-1----:R-:W-:Y:S05]  /*5730*/  @!P1 BRA `(.L_x_101) ;  /* 0x0000001400a09947 */ /* 0x002fea0003800000 */
.L_x_136:
[----:B-1----:R-:W-:Y:S01]  /*5740*/  PRMT R10, R14, 0x9910, RZ ;  /* 0x000099100e0a7816 */ /* 0x002fe200000000ff */
[----:B0-----:R0:W-:Y:S03]  /*5750*/  @!P2 SYNCS.ARRIVE.TRANS64 RZ, [R21+URZ], R19 ;  /* 0x0000001315ffa9a7 */ /* 0x0011e6000800003f */
[----:B------:R-:W-:-:S13]  /*5760*/  ISETP.NE.AND P1, PT, R10, 0x2, PT ;  /* 0x000000020a00780c */ /* 0x000fda0003f25270 */
[----:B0-----:R-:W-:Y:S05]  /*5770*/  @P1 BRA `(.L_x_102) ;  /* 0x0000000000041947 */ /* 0x001fea0003800000 */
[----:B------:R-:W-:Y:S01]  /*5780*/  BPT.TRAP 0x1 ;  /* 0x000000040000795c */ /* 0x000fe20000300000 */
.L_x_102:
[----:B------:R-:W-:Y:S05]  /*5790*/  @P0 BRA `(.L_x_103) ;  /* 0x0000000000040947 */ /* 0x000fea0003800000 */
[----:B------:R-:W-:Y:S01]  /*57a0*/  BPT.TRAP 0x1 ;  /* 0x000000040000795c */ /* 0x000fe20000300000 */
.L_x_103:
[C---:B------:R-:W-:Y:S01]  /*57b0*/  IMAD R10, R11.reuse, 0x1000, R16 ;  /* 0x000010000b0a7824 */ /* 0x040fe200078e0210 */
[----:B------:R-:W-:Y:S01]  /*57c0*/  R2UR UR7, R22 ;  /* 0x00000000160772ca */ /* 0x000fe200000e0000 */
[----:B------:R-:W-:Y:S01]  /*57d0*/  IMAD R22, R11, 0x2000, R22 ;  /* 0x000020000b167824 */ /* 0x000fe200078e0216 */
[----:B------:R-:W-:Y:S01]  /*57e0*/  R2UR UR25, R21 ;  /* 0x00000000151972ca */ /* 0x000fe200000e0000 */
[----:B------:R-:W-:Y:S01]  /*57f0*/  VIADD R25, R25, 0xffffffff ;  /* 0xffffffff19197836 */ /* 0x000fe20000000000 */
[----:B------:R-:W-:Y:S01]  /*5800*/  R2UR UR24, R10 ;  /* 0x000000000a1872ca */ /* 0x000fe200000e0000 */
[----:B------:R-:W-:Y:S01]  /*5810*/  IMAD R10, R11, 0x400, R18 ;  /* 0x000004000b0a7824 */ /* 0x000fe200078e0212 */
[----:B------:R-:W-:Y:S01]  /*5820*/  R2UR UR16, R22 ;  /* 0x00000000161072ca */ /* 0x000fe200000e0000 */
[----:B------:R-:W-:Y:S01]  /*5830*/  UIADD3 UR22, UP0, UR32, 0xf0, URZ ;  /* 0x000000f020167890 */ /* 0x000fe2000ff1e03f */
[----:B------:R-:W-:Y:S01]  /*5840*/  R2UR UR28, R5 ;  /* 0x00000000051c72ca */ /* 0x000fe200000e0000 */
[----:B------:R-:W-:Y:S01]  /*5850*/  UIADD3 UR34, UP1, UR32, 0x1f0, URZ ;  /* 0x000001f020227890 */ /* 0x000fe2000ff3e03f */
[----:B------:R-:W-:Y:S01]  /*5860*/  R2UR UR8, R10 ;  /* 0x000000000a0872ca */ /* 0x000fe200000e0000 */
[----:B------:R-:W-:Y:S01]  /*5870*/  UIADD3 UR36, UP2, UR32, 0x2f0, URZ ;  /* 0x000002f020247890 */ /* 0x000fe2000ff5e03f */
[----:B------:R-:W-:Y:S01]  /*5880*/  R2UR UR26, R24 ;  /* 0x00000000181a72ca */ /* 0x000fe200000e0000 */
[----:B------:R-:W-:Y:S01]  /*5890*/  UIADD3.X UR23, URZ, UR33, URZ, UP0, !UPT ;  /* 0x000000213f177290 */ /* 0x000fe200087fe43f */
[----:B------:R-:W-:Y:S01]  /*58a0*/  R2UR UR27, R27 ;  /* 0x000000001b1b72ca */ /* 0x000fe200000e0000 */
[----:B------:R-:W-:Y:S01]  /*58b0*/  UIADD3.X UR35, URZ, UR33, URZ, UP1, !UPT ;  /* 0x000000213f237290 */ /* 0x000fe20008ffe43f */
[----:B------:R-:W-:Y:S01]  /*58c0*/  R2UR UR11, R6 ;  /* 0x00000000060b72ca */ /* 0x000fe200000e0000 */
[----:B------:R-:W-:Y:S01]  /*58d0*/  UIADD3 UR24, UR7, 0x200, UR24 ;  /* 0x0000020007187890 */ /* 0x000fe2000fffe018 */
[----:B------:R-:W-:Y:S01]  /*58e0*/  R2UR UR12, R26 ;  /* 0x000000001a0c72ca */ /* 0x000fe200000e0000 */
[----:B------:R-:W-:Y:S01]  /*58f0*/  VIADD R11, R11, 0x1 ;  /* 0x000000010b0b7836 */ /* 0x000fe20000000000 */
[----:B------:R-:W-:Y:S01]  /*5900*/  R2UR UR18, R23 ;  /* 0x00000000171272ca */ /* 0x000fe200000e0000 */
[----:B------:R-:W-:Y:S01]  /*5910*/  UIADD3.X UR37, URZ, UR33, URZ, UP2, !UPT ;  /* 0x000000213f257290 */ /* 0x000fe200097fe43f */
[----:B------:R-:W-:Y:S01]  /*5920*/  R2UR UR19, R20 ;  /* 0x00000000141372ca */ /* 0x000fe200000e0000 */
[----:B------:R-:W-:Y:S01]  /*5930*/  UIADD3 UR8, UR7, 0x33200, UR8 ;  /* 0x0003320007087890 */ /* 0x000fe2000fffe008 */
[----:B------:R-:W-:Y:S01]  /*5940*/  ISETP.GT.AND P3, PT, R25, 0x1, PT ;  /* 0x000000011900780c */ /* 0x000fe20003f64270 */
[----:B------:R-:W-:Y:S01]  /*5950*/  UIADD3 UR16, UR16, 0x11200, URZ ;  /* 0x0001120010107890 */ /* 0x000fe2000fffe03f */
[C---:B------:R-:W-:Y:S01]  /*5960*/  ISETP.NE.AND P1, PT, R11.reuse, 0x11, PT ;  /* 0x000000110b00780c */ /* 0x040fe20003f25270 */
[----:B------:R-:W-:Y:S01]  /*5970*/  UMOV UR15, 0x30000 ;  /* 0x00030000000f7882 */ /* 0x000fe20000000000 */
[----:B------:R-:W-:Y:S01]  /*5980*/  UMOV UR30, 0x0 ;  /* 0x00000000001e7882 */ /* 0x000fe20000000000 */
[----:B------:R-:W-:Y:S01]  /*5990*/  UMOV UR31, 0x10000000 ;  /* 0x10000000001f7882 */ /* 0x000fe20000000000 */
[----:B------:R-:W-:Y:S01]  /*59a0*/  UMOV UR9, UR25 ;  /* 0x0000001900097c82 */ /* 0x000fe20008000000 */
[----:B------:R-:W-:Y:S01]  /*59b0*/  UMOV UR13, UR28 ;  /* 0x0000001c000d7c82 */ /* 0x000fe20008000000 */
[----:B------:R-:W-:Y:S01]  /*59c0*/  UMOV UR17, UR25 ;  /* 0x0000001900117c82 */ /* 0x000fe20008000000 */
[----:B------:R0:W-:Y:S01]  /*59d0*/  UTMALDG.3D.MULTICAST [UR24], [UR22], UR15, desc[UR30] ;  /* 0x00001e18160073b4 */ /* 0x0001e2000801180f */
[----:B------:R-:W-:Y:S01]  /*59e0*/  UMOV UR20, UR28 ;  /* 0x0000001c00147c82 */ /* 0x000fe20008000000 */
[----:B------:R-:W-:Y:S01]  /*59f0*/  SEL R19, RZ, 0x1, P1 ;  /* 0x00000001ff137807 */ /* 0x000fe20000800000 */
[----:B------:R-:W-:Y:S01]  /*5a00*/  VIADD R26, R26, 0x1 ;  /* 0x000000011a1a7836 */ /* 0x000fe20000000000 */
[----:B------:R-:W-:Y:S01]  /*5a10*/  SEL R11, R11, RZ, P1 ;  /* 0x000000ff0b0b7207 */ /* 0x000fe20000800000 */
[----:B------:R-:W-:Y:S01]  /*5a20*/  VIADD R24, R24, 0x40 ;  /* 0x0000004018187836 */ /* 0x000fe20000000000 */
[----:B------:R-:W-:Y:S01]  /*5a30*/  LOP3.LUT R4, R4, R19, RZ, 0x3c, !PT ;  /* 0x0000001304047212 */ /* 0x000fe200078e3cff */
[----:B------:R-:W-:Y:S01]  /*5a40*/  VIADD R23, R23, 0x80 ;  /* 0x0000008017177836 */ /* 0x000fe20000000000 */
[----:B------:R0:W-:Y:S01]  /*5a50*/  UTMALDG.4D.MULTICAST [UR8], [UR34], UR15, desc[UR30] ;  /* 0x00001e08220073b4 */ /* 0x0001e2000801980f */
[----:B------:R0:W-:Y:S02]  /*5a60*/  UTMALDG.3D [UR16], [UR36], desc[UR30] ;  /* 0x00001e10240075b4 */ /* 0x0001e40008011000 */
[----:B0-----:R-:W-:Y:S05]  /*5a70*/  @P3 BRA `(.L_x_104) ;  /* 0xfffffffc00103947 */ /* 0x001fea000383ffff */
.L_x_100:
[----:B------:R-:W-:Y:S05]  /*5a80*/  BSYNC B1 ;  /* 0x0000000000017941 */ /* 0x000fea0003800000 */
.L_x_99:
[----:B------:R-:W-:Y:S01]  /*5a90*/  LOP3.LUT P5, RZ, R15, 0xff, RZ, 0xc0, !PT ;  /* 0x000000ff0fff7812 */ /* 0x000fe200078ac0ff */
[----:B------:R-:W-:Y:S01]  /*5aa0*/  VIADD R6, R13, UR14 ;  /* 0x0000000e0d067c36 */ /* 0x000fe20008000000 */
[----:B------:R-:W-:Y:S01]  /*5ab0*/  ULDC.64 UR8, c[0x0][0x750] ;  /* 0x0001d40000087ab9 */ /* 0x000fe20000000a00 */
[----:B------:R-:W-:Y:S01]  /*5ac0*/  IMAD.U32 R11, RZ, RZ, UR14 ;  /* 0x0000000eff0b7e24 */ /* 0x000fe2000f8e00ff */
[----:B------:R-:W-:Y:S01]  /*5ad0*/  UISETP.GE.U32.AND UP0, UPT, UR14, 0x11, UPT ;  /* 0x000000110e00788c */ /* 0x000fe2000bf06070 */
[----:B------:R-:W-:Y:S01]  /*5ae0*/  BSSY B1, `(.L_x_105) ;  /* 0x000006b000017945 */ /* 0x000fe20003800000 */
[----:B------:R-:W-:Y:S02]  /*5af0*/  ISETP.GT.U32.AND P1, PT, R6, 0x10, PT ;  /* 0x000000100600780c */ /* 0x000fe40003f24070 */
[----:B------:R-:W-:Y:S02]  /*5b00*/  PRMT R15, RZ, 0x7610, R15 ;  /* 0x00007610ff0f7816 */ /* 0x000fe4000000000f */
[----:B------:R-:W-:-:S02]  /*5b10*/  ISETP.LT.U32.AND P1, PT, R11, 0x11, P1 ;  /* 0x000000110b00780c */ /* 0x000fc40000f21070 */
[----:B------:R-:W-:Y:S01]  /*5b20*/  PLOP3.LUT P3, PT, PT, PT, UP0, 0x80, 0x0 ;  /* 0x000000000000781c */ /* 0x000fe20003f6f008 */
[----:B------:R-:W0:Y:S01]  /*5b30*/  @P5 S2R R5, SR_CgaCtaId ;  /* 0x0000000000055919 */ /* 0x000e220000008800 */
[----:B------:R-:W-:-:S04]  /*5b40*/  @P5 MOV R4, 0x400 ;  /* 0x0000040000045802 */ /* 0x000fc80000000f00 */
[----:B0-----:R-:W-:Y:S01]  /*5b50*/  @P5 LEA R10, R5, R4, 0x18 ;  /* 0x00000004050a5211 */ /* 0x001fe200078ec0ff */
[----:B------:R-:W-:-:S03]  /*5b60*/  IMAD.WIDE.U32 R4, R6, -0xf0f0f0f, RZ ;  /* 0xf0f0f0f106047825 */ /* 0x000fc600078e00ff */
[----:B------:R0:W-:Y:S01]  /*5b70*/  @P5 SYNCS.ARRIVE.TRANS64.A1T0 RZ, [R10+URZ+0x148], RZ ;  /* 0x000148ff0aff59a7 */ /* 0x0001e2000810003f */
[----:B------:R-:W-:Y:S01]  /*5b80*/  IADD3 R2, P5, R2, R8, RZ ;  /* 0x0000000802027210 */ /* 0x000fe20007fbe0ff */
[----:B------:R-:W-:Y:S01]  /*5b90*/  IMAD.MOV.U32 R4, RZ, RZ, -0x1 ;  /* 0xffffffffff047424 */ /* 0x000fe200078e00ff */
[----:B------:R-:W-:Y:S02]  /*5ba0*/  SHF.R.U32.HI R11, RZ, 0x4, R5 ;  /* 0x00000004ff0b7819 */ /* 0x000fe40000011605 */
[----:B------:R-:W-:Y:S01]  /*5bb0*/  SEL R5, RZ, 0x1, !P1 ;  /* 0x00000001ff057807 */ /* 0x000fe20004800000 */
[----:B------:R-:W-:Y:S01]  /*5bc0*/  IMAD.X R3, R3, 0x1, R0, P5 ;  /* 0x0000000103037824 */ /* 0x000fe200028e0600 */
[----:B------:R-:W-:Y:S01]  /*5bd0*/  ISETP.GE.U32.AND P1, PT, R2, UR8, PT ;  /* 0x0000000802007c0c */ /* 0x000fe2000bf26070 */
[----:B------:R-:W-:Y:S01]  /*5be0*/  IMAD R13, R11, -0x11, R6 ;  /* 0xffffffef0b0d7824 */ /* 0x000fe200078e0206 */
[----:B------:R-:W-:Y:S01]  /*5bf0*/  LOP3.LUT R12, R12, R5, RZ, 0x3c, !PT ;  /* 0x000000050c0c7212 */ /* 0x000fe200078e3cff */
[----:B------:R-:W-:Y:S01]  /*5c00*/  IMAD.MOV.U32 R6, RZ, RZ, -0x1 ;  /* 0xffffffffff067424 */ /* 0x000fe200078e00ff */
[----:B------:R-:W-:Y:S01]  /*5c10*/  ISETP.GE.U32.AND.EX P1, PT, R3, UR9, PT, P1 ;  /* 0x0000000903007c0c */ /* 0x000fe2000bf26110 */
[----:B------:R-:W-:Y:S01]  /*5c20*/  IMAD.MOV.U32 R5, RZ, RZ, -0x1 ;  /* 0xffffffffff057424 */ /* 0x000fe200078e00ff */
[----:B------:R-:W-:-:S02]  /*5c30*/  @P3 LOP3.LUT R12, R12, 0x1, R11, 0x78, !PT ;  /* 0x000000010c0c3812 */ /* 0x000fc400078e780b */
[----:B0-----:R-:W-:-:S09]  /*5c40*/  PRMT R10, RZ, 0x7610, R10 ;  /* 0x00007610ff0a7816 */ /* 0x001fd2000000000a */
[----:B------:R-:W-:Y:S05]  /*5c50*/  @P1 BRA `(.L_x_106) ;  /* 0x00000004004c1947 */ /* 0x000fea0003800000 */
[----:B------:R-:W0:Y:S01]  /*5c60*/  S2R R6, SR_CTAID.X ;  /* 0x0000000000067919 */ /* 0x000e220000002500 */
[----:B------:R-:W-:Y:S01]  /*5c70*/  ULDC UR7, c[0x0][0x150] ;  /* 0x0000540000077ab9 */ /* 0x000fe20000000800 */
[----:B------:R-:W1:Y:S01]  /*5c80*/  LDC R11, c[0x0][0x144] ;  /* 0x00005100ff0b7b82 */ /* 0x000e620000000800 */
[----:B------:R-:W-:Y:S01]  /*5c90*/  ULDC.64 UR8, c[0x0][0x728] ;  /* 0x0001ca0000087ab9 */ /* 0x000fe20000000a00 */
[----:B------:R-:W2:Y:S01]  /*5ca0*/  S2R R21, SR_CTAID.Y ;  /* 0x0000000000157919 */ /* 0x000ea20000002600 */
[----:B------:R-:W-:Y:S01]  /*5cb0*/  ISETP.NE.U32.AND P1, PT, RZ, UR8, PT ;  /* 0x00000008ff007c0c */ /* 0x000fe2000bf25070 */
[----:B------:R-:W-:Y:S01]  /*5cc0*/  ULDC UR11, c[0x0][0x730] ;  /* 0x0001cc00000b7ab9 */ /* 0x000fe20000000800 */
[----:B------:R-:W-:Y:S02]  /*5cd0*/  ULDC UR12, c[0x0][0x154] ;  /* 0x00005500000c7ab9 */ /* 0x000fe40000000800 */
[----:B------:R-:W-:Y:S01]  /*5ce0*/  ISETP.NE.AND.EX P1, PT, RZ, UR9, PT, P1 ;  /* 0x00000009ff007c0c */ /* 0x000fe2000bf25310 */
[----:B------:R-:W3:Y:S01]  /*5cf0*/  LDC R20, c[0x0][0x148] ;  /* 0x00005200ff147b82 */ /* 0x000ee20000000800 */
[----:B0-----:R-:W-:-:S02]  /*5d00*/  I2FP.F32.U32 R4, R6 ;  /* 0x0000000600047245 */ /* 0x001fc40000201000 */
[----:B--2---:R-:W-:-:S03]  /*5d10*/  I2FP.F32.U32 R22, R21 ;  /* 0x0000001500167245 */ /* 0x004fc60000201000 */
[----:B------:R-:W-:-:S06]  /*5d20*/  FMUL R5, R4, UR7 ;  /* 0x0000000704057c20 */ /* 0x000fcc0008400000 */
[----:B------:R-:W0:Y:S02]  /*5d30*/  F2I.U32.TRUNC.NTZ R5, R5 ;  /* 0x0000000500057305 */ /* 0x000e24000020f000 */
[----:B0-----:R-:W-:Y:S02]  /*5d40*/  IMAD.MOV R4, RZ, RZ, -R5 ;  /* 0x000000ffff047224 */ /* 0x001fe400078e0a05 */
[----:B------:R-:W-:Y:S02]  /*5d50*/  IMAD.MOV.U32 R5, RZ, RZ, R3 ;  /* 0x000000ffff057224 */ /* 0x000fe400078e0003 */
[----:B-1----:R-:W-:Y:S02]  /*5d60*/  IMAD R6, R11, R4, R6 ;  /* 0x000000040b067224 */ /* 0x002fe400078e0206 */
[----:B------:R-:W-:Y:S01]  /*5d70*/  IMAD.MOV.U32 R4, RZ, RZ, R2 ;  /* 0x000000ffff047224 */ /* 0x000fe200078e0002 */
[----:B---3--:R-:W-:Y:S06]  /*5d80*/  @!P1 BRA `(.L_x_107) ;  /* 0x0000000000289947 */ /* 0x008fec0003800000 */
[----:B------:R-:W-:Y:S02]  /*5d90*/  ULDC UR7, c[0x0][0x734] ;  /* 0x0001cd0000077ab9 */ /* 0x000fe40000000800 */
[----:B------:R-:W-:-:S05]  /*5da0*/  IADD3 R5, P1, R2, UR7, RZ ;  /* 0x0000000702057c10 */ /* 0x000fca000ff3e0ff */
[----:B------:R-:W-:-:S04]  /*5db0*/  IMAD.X R19, RZ, RZ, R3, P1 ;  /* 0x000000ffff137224 */ /* 0x000fc800008e0603 */
[----:B------:R-:W-:-:S04]  /*5dc0*/  IMAD.WIDE.U32 R10, R19, UR8, RZ ;  /* 0x00000008130a7c25 */ /* 0x000fc8000f8e00ff */
[----:B------:R-:W-:-:S04]  /*5dd0*/  IMAD.WIDE.U32 R10, P1, R5, UR9, R10 ;  /* 0x00000009050a7c25 */ /* 0x000fc8000f82000a */
[----:B------:R-:W-:-:S04]  /*5de0*/  IMAD.WIDE.U32 R4, R5, UR8, RZ ;  /* 0x0000000805047c25 */ /* 0x000fc8000f8e00ff */
[----:B------:R-:W-:Y:S01]  /*5df0*/  IMAD.MOV.U32 R4, RZ, RZ, R11 ;  /* 0x000000ffff047224 */ /* 0x000fe200078e000b */
[----:B------:R-:W-:Y:S01]  /*5e00*/  IADD3 RZ, P3, R5, R10, RZ ;  /* 0x0000000a05ff7210 */ /* 0x000fe20007f7e0ff */
[----:B------:R-:W-:-:S04]  /*5e10*/  IMAD.X R5, RZ, RZ, RZ, P1 ;  /* 0x000000ffff057224 */ /* 0x000fc800008e06ff */
[----:B------:R-:W-:-:S08]  /*5e20*/  IMAD.WIDE.U32.X R4, R19, UR9, R4, P3 ;  /* 0x0000000913047c25 */ /* 0x000fd000098e0404 */
.L_x_107:
[--C-:B------:R-:W-:Y:S01]  /*5e30*/  SHF.R.U64 R19, R4, UR11, R5.reuse ;  /* 0x0000000b04137c19 */ /* 0x100fe20008001205 */
[----:B------:R-:W-:Y:S01]  /*5e40*/  FMUL R22, R22, UR12 ;  /* 0x0000000c16167c20 */ /* 0x000fe20008400000 */
[----:B------:R-:W-:Y:S01]  /*5e50*/  SHF.R.U32.HI R4, RZ, UR11, R5 ;  /* 0x0000000bff047c19 */ /* 0x000fe20008011605 */
[----:B------:R-:W-:Y:S01]  /*5e60*/  ULDC.64 UR8, c[0x0][0x720] ;  /* 0x0001c80000087ab9 */ /* 0x000fe20000000a00 */
[----:B------:R-:W-:Y:S01]  /*5e70*/  IADD3 R5, P1, RZ, -R19, RZ ;  /* 0x80000013ff057210 */ /* 0x000fe20007f3e0ff */
[----:B------:R-:W-:Y:S02]  /*5e80*/  ULDC UR7, c[0x0][0x718] ;  /* 0x0001c60000077ab9 */ /* 0x000fe40000000800 */
[----:B------:R-:W0:Y:S02]  /*5e90*/  F2I.U32.TRUNC.NTZ R22, R22 ;  /* 0x0000001600167305 */ /* 0x000e24000020f000 */
[----:B------:R-:W-:-:S04]  /*5ea0*/  IMAD.X R4, RZ, RZ, ~R4, P1 ;  /* 0x000000ffff047224 */ /* 0x000fc800008e0e04 */
[----:B------:R-:W-:-:S04]  /*5eb0*/  IMAD R4, R4, UR8, RZ ;  /* 0x0000000804047c24 */ /* 0x000fc8000f8e02ff */
[C---:B------:R-:W-:Y:S02]  /*5ec0*/  IMAD R11, R5.reuse, UR9, R4 ;  /* 0x00000009050b7c24 */ /* 0x040fe4000f8e0204 */
[----:B------:R-:W-:Y:S01]  /*5ed0*/  IMAD.WIDE.U32 R4, R5, UR8, R2 ;  /* 0x0000000805047c25 */ /* 0x000fe2000f8e0002 */
[----:B------:R-:W-:Y:S02]  /*5ee0*/  ULDC.64 UR8, c[0x0][0x740] ;  /* 0x0001d00000087ab9 */ /* 0x000fe40000000a00 */
[----:B------:R-:W-:Y:S01]  /*5ef0*/  ISETP.NE.U32.AND P1, PT, RZ, UR8, PT ;  /* 0x00000008ff007c0c */ /* 0x000fe2000bf25070 */
[----:B0-----:R-:W-:Y:S02]  /*5f00*/  IMAD.MOV R10, RZ, RZ, -R22 ;  /* 0x000000ffff0a7224 */ /* 0x001fe400078e0a16 */
[----:B------:R-:W-:Y:S01]  /*5f10*/  IMAD.IADD R5, R5, 0x1, R11 ;  /* 0x0000000105057824 */ /* 0x000fe200078e020b */
[----:B------:R-:W-:Y:S01]  /*5f20*/  ISETP.NE.AND.EX P1, PT, RZ, UR9, PT, P1 ;  /* 0x00000009ff007c0c */ /* 0x000fe2000bf25310 */
[----:B------:R-:W-:-:S03]  /*5f30*/  @P4 IMAD R6, R20, R10, R21 ;  /* 0x0000000a14064224 */ /* 0x000fc600078e0215 */
[--C-:B------:R-:W-:Y:S02]  /*5f40*/  SHF.R.U64 R20, R4, UR7, R5.reuse ;  /* 0x0000000704147c19 */ /* 0x100fe40008001205 */
[----:B------:R-:W-:Y:S01]  /*5f50*/  SHF.R.U32.HI R5, RZ, UR7, R5 ;  /* 0x00000007ff057c19 */ /* 0x000fe20008011605 */
[----:B------:R-:W-:-:S03]  /*5f60*/  ULDC UR7, c[0x0][0x708] ;  /* 0x0001c20000077ab9 */ /* 0x000fc60000000800 */
[--C-:B------:R-:W-:Y:S02]  /*5f70*/  SHF.R.U64 R22, R20, UR7, R5.reuse ;  /* 0x0000000714167c19 */ /* 0x100fe40008001205 */
[----:B------:R-:W-:Y:S01]  /*5f80*/  SHF.R.U32.HI R5, RZ, UR7, R5 ;  /* 0x00000007ff057c19 */ /* 0x000fe20008011605 */
[----:B------:R-:W-:-:S03]  /*5f90*/  ULDC UR7, c[0x0][0x758] ;  /* 0x0001d60000077ab9 */ /* 0x000fc60000000800 */
[--C-:B------:R-:W-:Y:S02]  /*5fa0*/  SHF.R.U64 R21, R22, UR7, R5.reuse ;  /* 0x0000000716157c19 */ /* 0x100fe40008001205 */
[----:B------:R-:W-:-:S03]  /*5fb0*/  SHF.R.U32.HI R23, RZ, UR7, R5 ;  /* 0x00000007ff177c19 */ /* 0x000fc60008011605 */
[----:B------:R-:W-:Y:S02]  /*5fc0*/  IMAD.MOV.U32 R4, RZ, RZ, R21 ;  /* 0x000000ffff047224 */ /* 0x000fe400078e0015 */
[----:B------:R-:W-:Y:S01]  /*5fd0*/  IMAD.MOV.U32 R5, RZ, RZ, R23 ;  /* 0x000000ffff057224 */ /* 0x000fe200078e0017 */
[----:B------:R-:W-:Y:S06]  /*5fe0*/  @!P1 BRA `(.L_x_108) ;  /* 0x0000000000289947 */ /* 0x000fec0003800000 */
        /* <DEDUP_REMOVED lines=10> */
.L_x_108:
[----:B------:R-:W-:Y:S01]  /*6090*/  ULDC UR7, c[0x0][0x748] ;  /* 0x0001d20000077ab9 */ /* 0x000fe20000000800 */
[----:B------:R-:W-:Y:S01]  /*60a0*/  LOP3.LUT R20, R20, UR4, RZ, 0xc0, !PT ;  /* 0x0000000414147c12 */ /* 0x000fe2000f8ec0ff */
[----:B------:R-:W-:Y:S01]  /*60b0*/  ULDC UR8, c[0x0][0x710] ;  /* 0x0001c40000087ab9 */ /* 0x000fe20000000800 */
[----:B------:R-:W-:Y:S01]  /*60c0*/  SHF.R.U64 R5, R4, UR7, R5 ;  /* 0x0000000704057c19 */ /* 0x000fe20008001205 */
[----:B------:R-:W-:Y:S01]  /*60d0*/  ULDC UR7, c[0x0][0x738] ;  /* 0x0001ce0000077ab9 */ /* 0x000fe20000000800 */
[----:B------:R-:W-:Y:S01]  /*60e0*/  LOP3.LUT R4, R22, UR6, RZ, 0xc0, !PT ;  /* 0x0000000616047c12 */ /* 0x000fe2000f8ec0ff */
[----:B------:R-:W-:-:S04]  /*60f0*/  IMAD.MOV.U32 R10, RZ, RZ, 0x1 ;  /* 0x00000001ff0a7424 */ /* 0x000fc800078e00ff */
[----:B------:R-:W-:Y:S02]  /*6100*/  IMAD R11, R5, UR5, R4 ;  /* 0x00000005050b7c24 */ /* 0x000fe4000f8e0204 */
[----:B------:R-:W-:Y:S02]  /*6110*/  IMAD.MOV R4, RZ, RZ, -R5 ;  /* 0x000000ffff047224 */ /* 0x000fe400078e0a05 */
[----:B------:R-:W-:Y:S02]  /*6120*/  IMAD R6, R11, UR8, R6 ;  /* 0x000000080b067c24 */ /* 0x000fe4000f8e0206 */
[----:B------:R-:W-:Y:S01]  /*6130*/  IMAD R21, R4, UR7, R21 ;  /* 0x0000000704157c24 */ /* 0x000fe2000f8e0215 */
[----:B------:R-:W-:Y:S01]  /*6140*/  ULDC UR7, c[0x0][0x700] ;  /* 0x0001c00000077ab9 */ /* 0x000fe20000000800 */
[----:B------:R-:W-:Y:S02]  /*6150*/  IMAD.MOV.U32 R5, RZ, RZ, R19 ;  /* 0x000000ffff057224 */ /* 0x000fe400078e0013 */
[----:B------:R-:W-:-:S05]  /*6160*/  IMAD R21, R21, UR7, R20 ;  /* 0x0000000715157c24 */ /* 0x000fca000f8e0214 */
[----:B------:R-:W-:Y:S02]  /*6170*/  SEL R4, R21, R6, !P4 ;  /* 0x0000000615047207 */ /* 0x000fe40006000000 */
[----:B------:R-:W-:-:S07]  /*6180*/  SEL R6, R6, R21, !P4 ;  /* 0x0000001506067207 */ /* 0x000fce0006000000 */
.L_x_106:
[----:B------:R-:W-:Y:S05]  /*6190*/  BSYNC B1 ;  /* 0x0000000000017941 */ /* 0x000fea0003800000 */
.L_x_105:
[----:B------:R-:W-:-:S13]  /*61a0*/  LOP3.LUT P1, RZ, R10, 0xff, RZ, 0xc0, !PT ;  /* 0x000000ff0aff7812 */ /* 0x000fda000782c0ff */
[----:B------:R-:W-:Y:S05]  /*61b0*/  @P1 BRA `(.L_x_109) ;  /* 0xfffffff400041947 */ /* 0x000fea000383ffff */
[----:B------:R-:W-:Y:S05]  /*61c0*/  BSYNC B0 ;  /* 0x0000000000007941 */ /* 0x000fea0003800000 */
.L_x_97:
[----:B------:R-:W-:-:S03]  /*61d0*/  UMOV UR7, 0xffffffff ;  /* 0xffffffff00077882 */ /* 0x000fc60000000000 */
[----:B------:R-:W-:Y:S05]  /*61e0*/  BRA.DIV UR7, `(.L_x_110) ;  /* 0x0000000e07087947 */ /* 0x000fea000b800000 */
[----:B------:R-:W-:-:S13]  /*61f0*/  ELECT P0, URZ, PT ;  /* 0x00000000003f782f */ /* 0x000fda0003800000 */
.L_x_139:
[----:B------:R-:W-:Y:S04]  /*6200*/  BSSY B0, `(.L_x_111) ;  /* 0x00000a0000007945 */ /* 0x000fe80003800000 */
[----:B------:R-:W-:Y:S05]  /*6210*/  @!P0 BRA `(.L_x_112) ;  /* 0x0000000800788947 */ /* 0x000fea0003800000 */
[----:B------:R-:W-:-:S04]  /*6220*/  LOP3.LUT R7, R7, 0x2, RZ, 0xfc, !PT ;  /* 0x0000000207077812 */ /* 0x000fc800078efcff */
[----:B------:R-:W-:-:S13]  /*6230*/  ISETP.NE.AND P0, PT, R7, 0x3, PT ;  /* 0x000000030700780c */ /* 0x000fda0003f05270 */
[----:B------:R-:W-:Y:S05]  /*6240*/  @!P0 BRA `(.L_x_113) ;  /* 0x0000000000048947 */ /* 0x000fea0003800000 */
[----:B------:R-:W-:Y:S01]  /*6250*/  BPT.TRAP 0x1 ;  /* 0x000000040000795c */ /* 0x000fe20000300000 */
.L_x_113:
[----:B------:R-:W0:Y:S01]  /*6260*/  S2R R3, SR_CgaCtaId ;  /* 0x0000000000037919 */ /* 0x000e220000008800 */
[----:B------:R-:W-:Y:S02]  /*6270*/  MOV R0, 0x400 ;  /* 0x0000040000007802 */ /* 0x000fe40000000f00 */
[----:B------:R-:W-:Y:S02]  /*6280*/  SHF.L.U32 R2, R12, 0x1f, RZ ;  /* 0x0000001f0c027819 */ /* 0x000fe400000006ff */
[----:B0-----:R-:W-:-:S05]  /*6290*/  LEA R0, R3, R0, 0x18 ;  /* 0x0000000003007211 */ /* 0x001fca00078ec0ff */
[----:B------:R-:W-:-:S04]  /*62a0*/  VIADD R0, R0, 0x88 ;  /* 0x0000008800007836 */ /* 0x000fc80000000000 */
[C---:B------:R-:W-:Y:S02]  /*62b0*/  IMAD R5, R13.reuse, 0x8, R0 ;  /* 0x000000080d057824 */ /* 0x040fe400078e0200 */
[----:B------:R-:W-:Y:S02]  /*62c0*/  VIADD R13, R13, 0x1 ;  /* 0x000000010d0d7836 */ /* 0x000fe40000000000 */
[----:B------:R-:W0:Y:S03]  /*62d0*/  SYNCS.PHASECHK.TRANS64.TRYWAIT P0, [R5+URZ], R2 ;  /* 0x00000002050075a7 */ /* 0x000e26000800017f */
[----:B------:R-:W-:-:S04]  /*62e0*/  ISETP.NE.AND P1, PT, R13, 0x11, PT ;  /* 0x000000110d00780c */ /* 0x000fc80003f25270 */
[----:B------:R-:W-:Y:S02]  /*62f0*/  SEL R3, RZ, 0x1, P1 ;  /* 0x00000001ff037807 */ /* 0x000fe40000800000 */
[----:B------:R-:W-:Y:S02]  /*6300*/  SEL R13, R13, RZ, P1 ;  /* 0x000000ff0d0d7207 */ /* 0x000fe40000800000 */
[----:B------:R-:W-:-:S03]  /*6310*/  LOP3.LUT R12, R12, R3, RZ, 0x3c, !PT ;  /* 0x000000030c0c7212 */ /* 0x000fc600078e3cff */
[----:B------:R-:W-:Y:S01]  /*6320*/  IMAD R7, R13, 0x8, R0 ;  /* 0x000000080d077824 */ /* 0x000fe200078e0200 */
[----:B------:R-:W-:Y:S01]  /*6330*/  SHF.L.U32 R4, R12, 0x1f, RZ ;  /* 0x0000001f0c047819 */ /* 0x000fe200000006ff */
[----:B0-----:R-:W-:Y:S06]  /*6340*/  @!P0 BRA `(.L_x_114) ;  /* 0x0000000800d48947 */ /* 0x001fec0003800000 */
.L_x_140:
[----:B------:R-:W1:Y:S01]  /*6350*/  SYNCS.PHASECHK.TRANS64.TRYWAIT P0, [R7+URZ], R4 ;  /* 0x00000004070075a7 */ /* 0x000e62000800017f */
[----:B0-----:R-:W-:-:S05]  /*6360*/  VIADD R2, R13, 0x1 ;  /* 0x000000010d027836 */ /* 0x001fca0000000000 */
[----:B------:R-:W-:-:S04]  /*6370*/  ISETP.NE.AND P1, PT, R2, 0x11, PT ;  /* 0x000000110200780c */ /* 0x000fc80003f25270 */
[----:B------:R-:W-:Y:S02]  /*6380*/  SEL R3, RZ, 0x1, P1 ;  /* 0x00000001ff037807 */ /* 0x000fe40000800000 */
[----:B------:R-:W-:Y:S02]  /*6390*/  SEL R9, R2, RZ, P1 ;  /* 0x000000ff02097207 */ /* 0x000fe40000800000 */
[----:B------:R-:W-:-:S03]  /*63a0*/  LOP3.LUT R12, R12, R3, RZ, 0x3c, !PT ;  /* 0x000000030c0c7212 */ /* 0x000fc600078e3cff */
[----:B------:R-:W-:Y:S01]  /*63b0*/  IMAD R6, R9, 0x8, R0 ;  /* 0x0000000809067824 */ /* 0x000fe200078e0200 */
[----:B------:R-:W-:Y:S01]  /*63c0*/  SHF.L.U32 R5, R12, 0x1f, RZ ;  /* 0x0000001f0c057819 */ /* 0x000fe200000006ff */
[----:B-1----:R-:W-:Y:S06]  /*63d0*/  @!P0 BRA `(.L_x_115) ;  /* 0x0000000800c48947 */ /* 0x002fec0003800000 */
.L_x_141:
[----:B------:R-:W1:Y:S01]  /*63e0*/  SYNCS.PHASECHK.TRANS64.TRYWAIT P0, [R6+URZ], R5 ;  /* 0x00000005060075a7 */ /* 0x000e62000800017f */
[----:B------:R-:W-:-:S05]  /*63f0*/  VIADD R2, R9, 0x1 ;  /* 0x0000000109027836 */ /* 0x000fca0000000000 */
[----:B------:R-:W-:-:S04]  /*6400*/  ISETP.NE.AND P1, PT, R2, 0x11, PT ;  /* 0x000000110200780c */ /* 0x000fc80003f25270 */
[----:B------:R-:W-:Y:S02]  /*6410*/  SEL R3, RZ, 0x1, P1 ;  /* 0x00000001ff037807 */ /* 0x000fe40000800000 */
[----:B0-----:R-:W-:Y:S02]  /*6420*/  SEL R7, R2, RZ, P1 ;  /* 0x000000ff02077207 */ /* 0x001fe40000800000 */
[----:B------:R-:W-:-:S03]  /*6430*/  LOP3.LUT R12, R12, R3, RZ, 0x3c, !PT ;  /* 0x000000030c0c7212 */ /* 0x000fc600078e3cff */
[----:B------:R-:W-:Y:S01]  /*6440*/  IMAD R9, R7, 0x8, R0 ;  /* 0x0000000807097824 */ /* 0x000fe200078e0200 */
[----:B------:R-:W-:Y:S01]  /*6450*/  SHF.L.U32 R4, R12, 0x1f, RZ ;  /* 0x0000001f0c047819 */ /* 0x000fe200000006ff */
[----:B-1----:R-:W-:Y:S06]  /*6460*/  @!P0 BRA `(.L_x_116) ;  /* 0x0000000800b48947 */ /* 0x002fec0003800000 */
.L_x_142:
[----:B------:R-:W1:Y:S01]  /*6470*/  SYNCS.PHASECHK.TRANS64.TRYWAIT P0, [R9+URZ], R4 ;  /* 0x00000004090075a7 */ /* 0x000e62000800017f */
[----:B------:R-:W-:-:S05]  /*6480*/  VIADD R2, R7, 0x1 ;  /* 0x0000000107027836 */ /* 0x000fca0000000000 */
[----:B------:R-:W-:-:S04]  /*6490*/  ISETP.NE.AND P1, PT, R2, 0x11, PT ;  /* 0x000000110200780c */ /* 0x000fc80003f25270 */
[----:B------:R-:W-:Y:S02]  /*64a0*/  SEL R3, RZ, 0x1, P1 ;  /* 0x00000001ff037807 */ /* 0x000fe40000800000 */
[----:B------:R-:W-:Y:S02]  /*64b0*/  SEL R7, R2, RZ, P1 ;  /* 0x000000ff02077207 */ /* 0x000fe40000800000 */
[----:B------:R-:W-:-:S03]  /*64c0*/  LOP3.LUT R12, R12, R3, RZ, 0x3c, !PT ;  /* 0x000000030c0c7212 */ /* 0x000fc600078e3cff */
[----:B0-----:R-:W-:Y:S01]  /*64d0*/  IMAD R6, R7, 0x8, R0 ;  /* 0x0000000807067824 */ /* 0x001fe200078e0200 */
[----:B------:R-:W-:Y:S01]  /*64e0*/  SHF.L.U32 R5, R12, 0x1f, RZ ;  /* 0x0000001f0c057819 */ /* 0x000fe200000006ff */
[----:B-1----:R-:W-:Y:S06]  /*64f0*/  @!P0 BRA `(.L_x_117) ;  /* 0x0000000800a48947 */ /* 0x002fec0003800000 */
.L_x_143:
        /* <DEDUP_REMOVED lines=9> */
.L_x_144:
        /* <DEDUP_REMOVED lines=9> */
.L_x_145:
        /* <DEDUP_REMOVED lines=9> */
.L_x_146:
        /* <DEDUP_REMOVED lines=9> */
.L_x_147:
        /* <DEDUP_REMOVED lines=9> */
.L_x_148:
        /* <DEDUP_REMOVED lines=9> */
.L_x_149:
        /* <DEDUP_REMOVED lines=9> */
.L_x_150:
        /* <DEDUP_REMOVED lines=9> */
.L_x_151:
        /* <DEDUP_REMOVED lines=9> */
.L_x_152:
[----:B------:R-:W1:Y:S01]  /*6a10*/  SYNCS.PHASECHK.TRANS64.TRYWAIT P0, [R9+URZ], R4 ;  /* 0x00000004090075a7 */ /* 0x000e62000800017f */
[----:B------:R-:W-:-:S05]  /*6a20*/  VIADD R2, R7, 0x1 ;  /* 0x0000000107027836 */ /* 0x000fca0000000000 */
[----:B------:R-:W-:-:S04]  /*6a30*/  ISETP.NE.AND P1, PT, R2, 0x11, PT ;  /* 0x000000110200780c */ /* 0x000fc80003f25270 */
[----:B------:R-:W-:Y:S02]  /*6a40*/  SEL R3, RZ, 0x1, P1 ;  /* 0x00000001ff037807 */ /* 0x000fe40000800000 */
[----:B------:R-:W-:Y:S02]  /*6a50*/  SEL R7, R2, RZ, P1 ;  /* 0x000000ff02077207 */ /* 0x000fe40000800000 */
[----:B------:R-:W-:-:S03]  /*6a60*/  LOP3.LUT R12, R12, R3, RZ, 0x3c, !PT ;  /* 0x000000030c0c7212 */ /* 0x000fc600078e3cff */
[----:B------:R-:W-:Y:S01]  /*6a70*/  IMAD R8, R7, 0x8, R0 ;  /* 0x0000000807087824 */ /* 0x000fe200078e0200 */
[----:B0-----:R-:W-:Y:S01]  /*6a80*/  SHF.L.U32 R5, R12, 0x1f, RZ ;  /* 0x0000001f0c057819 */ /* 0x001fe200000006ff */
[----:B-1----:R-:W-:Y:S06]  /*6a90*/  @!P0 BRA `(.L_x_127) ;  /* 0x0000000800048947 */ /* 0x002fec0003800000 */
.L_x_153:
[----:B------:R-:W1:Y:S01]  /*6aa0*/  SYNCS.PHASECHK.TRANS64.TRYWAIT P0, [R8+URZ], R5 ;  /* 0x00000005080075a7 */ /* 0x000e62000800017f */
[----:B------:R-:W-:-:S05]  /*6ab0*/  VIADD R2, R7, 0x1 ;  /* 0x0000000107027836 */ /* 0x000fca0000000000 */
[----:B------:R-:W-:-:S04]  /*6ac0*/  ISETP.NE.AND P1, PT, R2, 0x11, PT ;  /* 0x000000110200780c */ /* 0x000fc80003f25270 */
[----:B------:R-:W-:Y:S02]  /*6ad0*/  SEL R3, RZ, 0x1, P1 ;  /* 0x00000001ff037807 */ /* 0x000fe40000800000 */
[----:B------:R-:W-:Y:S02]  /*6ae0*/  SEL R7, R2, RZ, P1 ;  /* 0x000000ff02077207 */ /* 0x000fe40000800000 */
[----:B0-----:R-:W-:-:S03]  /*6af0*/  LOP3.LUT R9, R12, R3, RZ, 0x3c, !PT ;  /* 0x000000030c097212 */ /* 0x001fc600078e3cff */
[----:B------:R-:W-:Y:S01]  /*6b00*/  IMAD R11, R7, 0x8, R0 ;  /* 0x00000008070b7824 */ /* 0x000fe200078e0200 */
[----:B------:R-:W-:Y:S01]  /*6b10*/  SHF.L.U32 R6, R9, 0x1f, RZ ;  /* 0x0000001f09067819 */ /* 0x000fe200000006ff */
[----:B-1----:R-:W-:Y:S06]  /*6b20*/  @!P0 BRA `(.L_x_128) ;  /* 0x0000000400f48947 */ /* 0x002fec0003800000 */
.L_x_154:
[----:B------:R-:W1:Y:S01]  /*6b30*/  SYNCS.PHASECHK.TRANS64.TRYWAIT P0, [R11+URZ], R6 ;  /* 0x000000060b0075a7 */ /* 0x000e62000800017f */
[----:B------:R-:W-:-:S05]  /*6b40*/  VIADD R2, R7, 0x1 ;  /* 0x0000000107027836 */ /* 0x000fca0000000000 */
[----:B------:R-:W-:-:S04]  /*6b50*/  ISETP.NE.AND P1, PT, R2, 0x11, PT ;  /* 0x000000110200780c */ /* 0x000fc80003f25270 */
[----:B------:R-:W-:Y:S02]  /*6b60*/  SEL R4, RZ, 0x1, P1 ;  /* 0x00000001ff047807 */ /* 0x000fe40000800000 */
[----:B------:R-:W-:Y:S02]  /*6b70*/  SEL R3, R2, RZ, P1 ;  /* 0x000000ff02037207 */ /* 0x000fe40000800000 */
[----:B------:R-:W-:Y:S01]  /*6b80*/  LOP3.LUT R4, R9, R4, RZ, 0x3c, !PT ;  /* 0x0000000409047212 */ /* 0x000fe200078e3cff */
[----:B-1----:R-:W-:Y:S06]  /*6b90*/  @!P0 BRA `(.L_x_129) ;  /* 0x0000000400ec8947 */ /* 0x002fec0003800000 */
.L_x_155:
[----:B------:R-:W-:Y:S01]  /*6ba0*/  IMAD R3, R3, 0x8, R0 ;  /* 0x0000000803037824 */ /* 0x000fe200078e0200 */
[----:B------:R-:W-:-:S07]  /*6bb0*/  SHF.L.U32 R0, R4, 0x1f, RZ ;  /* 0x0000001f04007819 */ /* 0x000fce00000006ff */
.L_x_130:
[----:B--2---:R2:W3:Y:S02]  /*6bc0*/  SYNCS.PHASECHK.TRANS64.TRYWAIT P0, [R3+URZ], R0 ;  /* 0x00000000030075a7 */ /* 0x0044e4000800017f */
[----:B---3--:R-:W-:Y:S05]  /*6bd0*/  @!P0 NANOSLEEP.SYNCS 0x989680 ;  /* 0x009896800000895d */ /* 0x008fea0003900000 */
[----:B------:R-:W3:Y:S02]  /*6be0*/  @!P0 SYNCS.PHASECHK.TRANS64 P0, [R3+URZ], R0 ;  /* 0x00000000030085a7 */ /* 0x000ee4000800007f */
[----:B---3--:R-:W-:Y:S05]  /*6bf0*/  @!P0 BRA `(.L_x_130) ;  /* 0xfffffffc00f08947 */ /* 0x008fea000383ffff */
.L_x_112:
[----:B------:R-:W-:Y:S05]  /*6c00*/  BSYNC B0 ;  /* 0x0000000000007941 */ /* 0x000fea0003800000 */
.L_x_111:
[----:B------:R-:W-:Y:S05]  /*6c10*/  EXIT ;  /* 0x000000000000794d */ /* 0x000fea0003800000 */
.L_x_20:
[----:B0-----:R-:W-:-:S04]  /*6c20*/  IMAD.U32 R22, RZ, RZ, UR13 ;  /* 0x0000000dff167e24 */ /* 0x001fc8000f8e00ff */
[----:B------:R0:W1:Y:S03]  /*6c30*/  SYNCS.PHASECHK.TRANS64.TRYWAIT P1, [R22+URZ+-0x8], R19 ;  /* 0xfffff813160075a7 */ /* 0x000066000802017f */
[----:B-1----:R-:W-:Y:S05]  /*6c40*/  @!P1 NANOSLEEP.SYNCS 0x989680 ;  /* 0x009896800000995d */ /* 0x002fea0003900000 */
[----:B------:R-:W1:Y:S02]  /*6c50*/  @!P1 SYNCS.PHASECHK.TRANS64 P1, [R22+URZ+-0x8], R19 ;  /* 0xfffff813160095a7 */ /* 0x000e64000802007f */
[----:B-1----:R-:W-:Y:S05]  /*6c60*/  @!P1 BRA `(.L_x_20) ;  /* 0xfffffffc00ec9947 */ /* 0x002fea000383ffff */
[----:B------:R-:W-:Y:S05]  /*6c70*/  BRA `(.L_x_131) ;  /* 0xffffffac00287947 */ /* 0x000fea000383ffff */
.L_x_25:
[----:B-1----:R-:W-:-:S04]  /*6c80*/  IMAD.U32 R108, RZ, RZ, UR8 ;  /* 0x00000008ff6c7e24 */ /* 0x002fc8000f8e00ff */
[----:B------:R1:W3:Y:S03]  /*6c90*/  SYNCS.PHASECHK.TRANS64.TRYWAIT P1, [R108+URZ], R69 ;  /* 0x000000456c0075a7 */ /* 0x0002e6000802017f */
[----:B---3--:R-:W-:Y:S05]  /*6ca0*/  @!P1 NANOSLEEP.SYNCS 0x989680 ;  /* 0x009896800000995d */ /* 0x008fea0003900000 */
[----:B------:R-:W3:Y:S02]  /*6cb0*/  @!P1 SYNCS.PHASECHK.TRANS64 P1, [R108+URZ], R69 ;  /* 0x000000456c0095a7 */ /* 0x000ee4000802007f */
[----:B---3--:R-:W-:Y:S05]  /*6cc0*/  @!P1 BRA `(.L_x_25) ;  /* 0xfffffffc00ec9947 */ /* 0x008fea000383ffff */
[----:B------:R-:W-:Y:S05]  /*6cd0*/  BRA `(.L_x_24) ;  /* 0xffffffb000247947 */ /* 0x000fea000383ffff */
.L_x_31:
[----:B-1----:R-:W-:-:S04]  /*6ce0*/  IMAD.U32 R24, RZ, RZ, UR13 ;  /* 0x0000000dff187e24 */ /* 0x002fc8000f8e00ff */
[----:B------:R1:W3:Y:S03]  /*6cf0*/  SYNCS.PHASECHK.TRANS64.TRYWAIT P1, [R24+URZ+0x8], R19 ;  /* 0x00000813180075a7 */ /* 0x0002e6000802017f */
[----:B---3--:R-:W-:Y:S05]  /*6d00*/  @!P1 NANOSLEEP.SYNCS 0x989680 ;  /* 0x009896800000995d */ /* 0x008fea0003900000 */
[----:B------:R-:W3:Y:S02]  /*6d10*/  @!P1 SYNCS.PHASECHK.TRANS64 P1, [R24+URZ+0x8], R19 ;  /* 0x00000813180095a7 */ /* 0x000ee4000802007f */
[----:B---3--:R-:W-:Y:S05]  /*6d20*/  @!P1 BRA `(.L_x_31) ;  /* 0xfffffffc00ec9947 */ /* 0x008fea000383ffff */
[----:B------:R-:W-:Y:S05]  /*6d30*/  BRA `(.L_x_132) ;  /* 0xffffffb800287947 */ /* 0x000fea000383ffff */
.L_x_98:
[----:B------:R-:W-:Y:S01]  /*6d40*/  BSSY B1, `(.L_x_133) ;  /* 0x0000006000017945 */ /* 0x000fe20003800000 */
[----:B------:R-:W-:-:S07]  /*6d50*/  IMAD.MOV.U32 R10, RZ, RZ, -0x1 ;  /* 0xffffffffff0a7424 */ /* 0x000fce00078e00ff */
[----:B------:R-:W-:Y:S05]  /*6d60*/  WARPSYNC.COLLECTIVE R10, `(.L_x_134) ;  /* 0x000000000a0c7348 */ /* 0x000fea0003c00000 */
[----:B------:R-:W-:Y:S02]  /*6d70*/  ELECT P1, UR62, PT ;  /* 0x00000000003e782f */ /* 0x000fe40003820000 */
[----:B------:R-:W-:Y:S01]  /*6d80*/  MOV R10, UR62 ;  /* 0x0000003e000a7c02 */ /* 0x000fe20008000f00 */
[----:B------:R-:W-:Y:S10]  /*6d90*/  ENDCOLLECTIVE ;  /* 0x000000000000791b */ /* 0x000ff40003800000 */
.L_x_134:
[----:B------:R-:W-:Y:S05]  /*6da0*/  BSYNC B1 ;  /* 0x0000000000017941 */ /* 0x000fea0003800000 */
.L_x_133:
[----:B------:R-:W-:Y:S05]  /*6db0*/  BRA `(.L_x_135) ;  /* 0xffffffe800107947 */ /* 0x000fea000383ffff */
.L_x_101:
[----:B-1----:R1:W2:Y:S02]  /*6dc0*/  SYNCS.PHASECHK.TRANS64.TRYWAIT P1, [R21+URZ+0x88], R10 ;  /* 0x0000880a150075a7 */ /* 0x0022a4000802017f */
[----:B--2---:R-:W-:Y:S05]  /*6dd0*/  @!P1 NANOSLEEP.SYNCS 0x989680 ;  /* 0x009896800000995d */ /* 0x004fea0003900000 */
[----:B------:R-:W2:Y:S02]  /*6de0*/  @!P1 SYNCS.PHASECHK.TRANS64 P1, [R21+URZ+0x88], R10 ;  /* 0x0000880a150095a7 */ /* 0x000ea4000802007f */
[----:B--2---:R-:W-:Y:S05]  /*6df0*/  @!P1 BRA `(.L_x_101) ;  /* 0xfffffffc00f09947 */ /* 0x004fea000383ffff */
[----:B------:R-:W-:Y:S05]  /*6e00*/  BRA `(.L_x_136) ;  /* 0xffffffe8004c7947 */ /* 0x000fea000383ffff */
.L_x_110:
[----:B------:R-:W-:Y:S01]  /*6e10*/  BSSY B0, `(.L_x_137) ;  /* 0x0000006000007945 */ /* 0x000fe20003800000 */
[----:B------:R-:W-:-:S07]  /*6e20*/  IMAD.MOV.U32 R10, RZ, RZ, -0x1 ;  /* 0xffffffffff0a7424 */ /* 0x000fce00078e00ff */
[----:B------:R-:W-:Y:S05]  /*6e30*/  WARPSYNC.COLLECTIVE R10, `(.L_x_138) ;  /* 0x000000000a0c7348 */ /* 0x000fea0003c00000 */
[----:B------:R-:W-:Y:S02]  /*6e40*/  ELECT P1, UR62, PT ;  /* 0x00000000003e782f */ /* 0x000fe40003820000 */
[----:B------:R-:W-:Y:S01]  /*6e50*/  MOV R10, UR62 ;  /* 0x0000003e000a7c02 */ /* 0x000fe20008000f00 */
[----:B------:R-:W-:Y:S10]  /*6e60*/  ENDCOLLECTIVE ;  /* 0x000000000000791b */ /* 0x000ff40003800000 */
.L_x_138:
[----:B------:R-:W-:Y:S05]  /*6e70*/  BSYNC B0 ;  /* 0x0000000000007941 */ /* 0x000fea0003800000 */
.L_x_137:
[----:B------:R-:W-:Y:S01]  /*6e80*/  PLOP3.LUT P0, PT, P1, PT, PT, 0x80, 0x0 ;  /* 0x000000000000781c */ /* 0x000fe20000f0f070 */
[----:B------:R-:W-:-:S12]  /*6e90*/  BRA `(.L_x_139) ;  /* 0xfffffff000d87947 */ /* 0x000fd8000383ffff */
.L_x_114:
[----:B0-----:R0:W1:Y:S02]  /*6ea0*/  SYNCS.PHASECHK.TRANS64.TRYWAIT P0, [R5+URZ], R2 ;  /* 0x00000002050075a7 */ /* 0x001064000800017f */
[----:B-1----:R-:W-:Y:S05]  /*6eb0*/  @!P0 NANOSLEEP.SYNCS 0x989680 ;  /* 0x009896800000895d */ /* 0x002fea0003900000 */
[----:B------:R-:W1:Y:S02]  /*6ec0*/  @!P0 SYNCS.PHASECHK.TRANS64 P0, [R5+URZ], R2 ;  /* 0x00000002050085a7 */ /* 0x000e64000800007f */
[----:B-1----:R-:W-:Y:S05]  /*6ed0*/  @!P0 BRA `(.L_x_114) ;  /* 0xfffffffc00f08947 */ /* 0x002fea000383ffff */
[----:B------:R-:W-:Y:S05]  /*6ee0*/  BRA `(.L_x_140) ;  /* 0xfffffff400187947 */ /* 0x000fea000383ffff */
.L_x_115:
[----:B0-----:R0:W1:Y:S02]  /*6ef0*/  SYNCS.PHASECHK.TRANS64.TRYWAIT P0, [R7+URZ], R4 ;  /* 0x00000004070075a7 */ /* 0x001064000800017f */
[----:B-1----:R-:W-:Y:S05]  /*6f00*/  @!P0 NANOSLEEP.SYNCS 0x989680 ;  /* 0x009896800000895d */ /* 0x002fea0003900000 */
[----:B------:R-:W1:Y:S02]  /*6f10*/  @!P0 SYNCS.PHASECHK.TRANS64 P0, [R7+URZ], R4 ;  /* 0x00000004070085a7 */ /* 0x000e64000800007f */
[----:B-1----:R-:W-:Y:S05]  /*6f20*/  @!P0 BRA `(.L_x_115) ;  /* 0xfffffffc00f08947 */ /* 0x002fea000383ffff */
[----:B------:R-:W-:Y:S05]  /*6f30*/  BRA `(.L_x_141) ;  /* 0xfffffff400287947 */ /* 0x000fea000383ffff */
.L_x_116:
[----:B0-----:R0:W1:Y:S02]  /*6f40*/  SYNCS.PHASECHK.TRANS64.TRYWAIT P0, [R6+URZ], R5 ;  /* 0x00000005060075a7 */ /* 0x001064000800017f */
[----:B-1----:R-:W-:Y:S05]  /*6f50*/  @!P0 NANOSLEEP.SYNCS 0x989680 ;  /* 0x009896800000895d */ /* 0x002fea0003900000 */
[----:B------:R-:W1:Y:S02]  /*6f60*/  @!P0 SYNCS.PHASECHK.TRANS64 P0, [R6+URZ], R5 ;  /* 0x00000005060085a7 */ /* 0x000e64000800007f */
[----:B-1----:R-:W-:Y:S05]  /*6f70*/  @!P0 BRA `(.L_x_116) ;  /* 0xfffffffc00f08947 */ /* 0x002fea000383ffff */
[----:B------:R-:W-:Y:S05]  /*6f80*/  BRA `(.L_x_142) ;  /* 0xfffffff400387947 */ /* 0x000fea000383ffff */
.L_x_117:
[----:B0-----:R0:W1:Y:S02]  /*6f90*/  SYNCS.PHASECHK.TRANS64.TRYWAIT P0, [R9+URZ], R4 ;  /* 0x00000004090075a7 */ /* 0x001064000800017f */
[----:B-1----:R-:W-:Y:S05]  /*6fa0*/  @!P0 NANOSLEEP.SYNCS 0x989680 ;  /* 0x009896800000895d */ /* 0x002fea0003900000 */
[----:B------:R-:W1:Y:S02]  /*6fb0*/  @!P0 SYNCS.PHASECHK.TRANS64 P0, [R9+URZ], R4 ;  /* 0x00000004090085a7 */ /* 0x000e64000800007f */
[----:B-1----:R-:W-:Y:S05]  /*6fc0*/  @!P0 BRA `(.L_x_117) ;  /* 0xfffffffc00f08947 */ /* 0x002fea000383ffff */
[----:B------:R-:W-:Y:S05]  /*6fd0*/  BRA `(.L_x_143) ;  /* 0xfffffff400487947 */ /* 0x000fea000383ffff */
.L_x_118:
[----:B0-----:R0:W1:Y:S02]  /*6fe0*/  SYNCS.PHASECHK.TRANS64.TRYWAIT P0, [R6+URZ], R5 ;  /* 0x00000005060075a7 */ /* 0x001064000800017f */
[----:B-1----:R-:W-:Y:S05]  /*6ff0*/  @!P0 NANOSLEEP.SYNCS 0x989680 ;  /* 0x009896800000895d */ /* 0x002fea0003900000 */
[----:B------:R-:W1:Y:S02]  /*7000*/  @!P0 SYNCS.PHASECHK.TRANS64 P0, [R6+URZ], R5 ;  /* 0x00000005060085a7 */ /* 0x000e64000800007f */
[----:B-1----:R-:W-:Y:S05]  /*7010*/  @!P0 BRA `(.L_x_118) ;  /* 0xfffffffc00f08947 */ /* 0x002fea000383ffff */
[----:B------:R-:W-:Y:S05]  /*7020*/  BRA `(.L_x_144) ;  /* 0xfffffff400587947 */ /* 0x000fea000383ffff */
.L_x_119:
[----:B0-----:R0:W1:Y:S02]  /*7030*/  SYNCS.PHASECHK.TRANS64.TRYWAIT P0, [R9+URZ], R4 ;  /* 0x00000004090075a7 */ /* 0x001064000800017f */
[----:B-1----:R-:W-:Y:S05]  /*7040*/  @!P0 NANOSLEEP.SYNCS 0x989680 ;  /* 0x009896800000895d */ /* 0x002fea0003900000 */
[----:B------:R-:W1:Y:S02]  /*7050*/  @!P0 SYNCS.PHASECHK.TRANS64 P0, [R9+URZ], R4 ;  /* 0x00000004090085a7 */ /* 0x000e64000800007f */
[----:B-1----:R-:W-:Y:S05]  /*7060*/  @!P0 BRA `(.L_x_119) ;  /* 0xfffffffc00f08947 */ /* 0x002fea000383ffff */
[----:B------:R-:W-:Y:S05]  /*7070*/  BRA `(.L_x_145) ;  /* 0xfffffff400687947 */ /* 0x000fea000383ffff */
.L_x_120:
[----:B0-----:R0:W1:Y:S02]  /*7080*/  SYNCS.PHASECHK.TRANS64.TRYWAIT P0, [R6+URZ], R5 ;  /* 0x00000005060075a7 */ /* 0x001064000800017f */
[----:B-1----:R-:W-:Y:S05]  /*7090*/  @!P0 NANOSLEEP.SYNCS 0x989680 ;  /* 0x009896800000895d */ /* 0x002fea0003900000 */
[----:B------:R-:W1:Y:S02]  /*70a0*/  @!P0 SYNCS.PHASECHK.TRANS64 P0, [R6+URZ], R5 ;  /* 0x00000005060085a7 */ /* 0x000e64000800007f */
[----:B-1----:R-:W-:Y:S05]  /*70b0*/  @!P0 BRA `(.L_x_120) ;  /* 0xfffffffc00f08947 */ /* 0x002fea000383ffff */
[----:B------:R-:W-:Y:S05]  /*70c0*/  BRA `(.L_x_146) ;  /* 0xfffffff400787947 */ /* 0x000fea000383ffff */
.L_x_121:
[----:B0-----:R0:W1:Y:S02]  /*70d0*/  SYNCS.PHASECHK.TRANS64.TRYWAIT P0, [R9+URZ], R4 ;  /* 0x00000004090075a7 */ /* 0x001064000800017f */
[----:B-1----:R-:W-:Y:S05]  /*70e0*/  @!P0 NANOSLEEP.SYNCS 0x989680 ;  /* 0x009896800000895d */ /* 0x002fea0003900000 */
[----:B------:R-:W1:Y:S02]  /*70f0*/  @!P0 SYNCS.PHASECHK.TRANS64 P0, [R9+URZ], R4 ;  /* 0x00000004090085a7 */ /* 0x000e64000800007f */
[----:B-1----:R-:W-:Y:S05]  /*7100*/  @!P0 BRA `(.L_x_121) ;  /* 0xfffffffc00f08947 */ /* 0x002fea000383ffff */
[----:B------:R-:W-:Y:S05]  /*7110*/  BRA `(.L_x_147) ;  /* 0xfffffff400887947 */ /* 0x000fea000383ffff */
.L_x_122:
[----:B0-----:R0:W1:Y:S02]  /*7120*/  SYNCS.PHASECHK.TRANS64.TRYWAIT P0, [R6+URZ], R5 ;  /* 0x00000005060075a7 */ /* 0x001064000800017f */
[----:B-1----:R-:W-:Y:S05]  /*7130*/  @!P0 NANOSLEEP.SYNCS 0x989680 ;  /* 0x009896800000895d */ /* 0x002fea0003900000 */
[----:B------:R-:W1:Y:S02]  /*7140*/  @!P0 SYNCS.PHASECHK.TRANS64 P0, [R6+URZ], R5 ;  /* 0x00000005060085a7 */ /* 0x000e64000800007f */
[----:B-1----:R-:W-:Y:S05]  /*7150*/  @!P0 BRA `(.L_x_122) ;  /* 0xfffffffc00f08947 */ /* 0x002fea000383ffff */
[----:B------:R-:W-:Y:S05]  /*7160*/  BRA `(.L_x_148) ;  /* 0xfffffff400987947 */ /* 0x000fea000383ffff */
.L_x_123:
[----:B0-----:R0:W1:Y:S02]  /*7170*/  SYNCS.PHASECHK.TRANS64.TRYWAIT P0, [R9+URZ], R4 ;  /* 0x00000004090075a7 */ /* 0x001064000800017f */
[----:B-1----:R-:W-:Y:S05]  /*7180*/  @!P0 NANOSLEEP.SYNCS 0x989680 ;  /* 0x009896800000895d */ /* 0x002fea0003900000 */
[----:B------:R-:W1:Y:S02]  /*7190*/  @!P0 SYNCS.PHASECHK.TRANS64 P0, [R9+URZ], R4 ;  /* 0x00000004090085a7 */ /* 0x000e64000800007f */
[----:B-1----:R-:W-:Y:S05]  /*71a0*/  @!P0 BRA `(.L_x_123) ;  /* 0xfffffffc00f08947 */ /* 0x002fea000383ffff */
[----:B------:R-:W-:Y:S05]  /*71b0*/  BRA `(.L_x_149) ;  /* 0xfffffff400a87947 */ /* 0x000fea000383ffff */
.L_x_124:
[----:B0-----:R0:W1:Y:S02]  /*71c0*/  SYNCS.PHASECHK.TRANS64.TRYWAIT P0, [R6+URZ], R5 ;  /* 0x00000005060075a7 */ /* 0x001064000800017f */
[----:B-1----:R-:W-:Y:S05]  /*71d0*/  @!P0 NANOSLEEP.SYNCS 0x989680 ;  /* 0x009896800000895d */ /* 0x002fea0003900000 */
[----:B------:R-:W1:Y:S02]  /*71e0*/  @!P0 SYNCS.PHASECHK.TRANS64 P0, [R6+URZ], R5 ;  /* 0x00000005060085a7 */ /* 0x000e64000800007f */
[----:B-1----:R-:W-:Y:S05]  /*71f0*/  @!P0 BRA `(.L_x_124) ;  /* 0xfffffffc00f08947 */ /* 0x002fea000383ffff */
[----:B------:R-:W-:Y:S05]  /*7200*/  BRA `(.L_x_150) ;  /* 0xfffffff400b87947 */ /* 0x000fea000383ffff */
.L_x_125:
[----:B0-----:R0:W1:Y:S02]  /*7210*/  SYNCS.PHASECHK.TRANS64.TRYWAIT P0, [R9+URZ], R4 ;  /* 0x00000004090075a7 */ /* 0x001064000800017f */
[----:B-1----:R-:W-:Y:S05]  /*7220*/  @!P0 NANOSLEEP.SYNCS 0x989680 ;  /* 0x009896800000895d */ /* 0x002fea0003900000 */
[----:B------:R-:W1:Y:S02]  /*7230*/  @!P0 SYNCS.PHASECHK.TRANS64 P0, [R9+URZ], R4 ;  /* 0x00000004090085a7 */ /* 0x000e64000800007f */
[----:B-1----:R-:W-:Y:S05]  /*7240*/  @!P0 BRA `(.L_x_125) ;  /* 0xfffffffc00f08947 */ /* 0x002fea000383ffff */
[----:B------:R-:W-:Y:S05]  /*7250*/  BRA `(.L_x_151) ;  /* 0xfffffff400c87947 */ /* 0x000fea000383ffff */
.L_x_126:
[----:B0-----:R0:W1:Y:S02]  /*7260*/  SYNCS.PHASECHK.TRANS64.TRYWAIT P0, [R6+URZ], R5 ;  /* 0x00000005060075a7 */ /* 0x001064000800017f */
[----:B-1----:R-:W-:Y:S05]  /*7270*/  @!P0 NANOSLEEP.SYNCS 0x989680 ;  /* 0x009896800000895d */ /* 0x002fea0003900000 */
[----:B------:R-:W1:Y:S02]  /*7280*/  @!P0 SYNCS.PHASECHK.TRANS64 P0, [R6+URZ], R5 ;  /* 0x00000005060085a7 */ /* 0x000e64000800007f */
[----:B-1----:R-:W-:Y:S05]  /*7290*/  @!P0 BRA `(.L_x_126) ;  /* 0xfffffffc00f08947 */ /* 0x002fea000383ffff */
[----:B------:R-:W-:Y:S05]  /*72a0*/  BRA `(.L_x_152) ;  /* 0xfffffff400d87947 */ /* 0x000fea000383ffff */
.L_x_127:
[----:B0-----:R0:W1:Y:S02]  /*72b0*/  SYNCS.PHASECHK.TRANS64.TRYWAIT P0, [R9+URZ], R4 ;  /* 0x00000004090075a7 */ /* 0x001064000800017f */
[----:B-1----:R-:W-:Y:S05]  /*72c0*/  @!P0 NANOSLEEP.SYNCS 0x989680 ;  /* 0x009896800000895d */ /* 0x002fea0003900000 */
[----:B------:R-:W1:Y:S02]  /*72d0*/  @!P0 SYNCS.PHASECHK.TRANS64 P0, [R9+URZ], R4 ;  /* 0x00000004090085a7 */ /* 0x000e64000800007f */
[----:B-1----:R-:W-:Y:S05]  /*72e0*/  @!P0 BRA `(.L_x_127) ;  /* 0xfffffffc00f08947 */ /* 0x002fea000383ffff */
[----:B------:R-:W-:Y:S05]  /*72f0*/  BRA `(.L_x_153) ;  /* 0xfffffff400e87947 */ /* 0x000fea000383ffff */
.L_x_128:
[----:B0-----:R0:W1:Y:S02]  /*7300*/  SYNCS.PHASECHK.TRANS64.TRYWAIT P0, [R8+URZ], R5 ;  /* 0x00000005080075a7 */ /* 0x001064000800017f */
[----:B-1----:R-:W-:Y:S05]  /*7310*/  @!P0 NANOSLEEP.SYNCS 0x989680 ;  /* 0x009896800000895d */ /* 0x002fea0003900000 */
[----:B------:R-:W1:Y:S02]  /*7320*/  @!P0 SYNCS.PHASECHK.TRANS64 P0, [R8+URZ], R5 ;  /* 0x00000005080085a7 */ /* 0x000e64000800007f */
[----:B-1----:R-:W-:Y:S05]  /*7330*/  @!P0 BRA `(.L_x_128) ;  /* 0xfffffffc00f08947 */ /* 0x002fea000383ffff */
[----:B------:R-:W-:Y:S05]  /*7340*/  BRA `(.L_x_154) ;  /* 0xfffffff400f87947 */ /* 0x000fea000383ffff */
.L_x_129:
[----:B-1----:R1:W2:Y:S02]  /*7350*/  SYNCS.PHASECHK.TRANS64.TRYWAIT P0, [R11+URZ], R6 ;  /* 0x000000060b0075a7 */ /* 0x0022a4000800017f */
[----:B--2---:R-:W-:Y:S05]  /*7360*/  @!P0 NANOSLEEP.SYNCS 0x989680 ;  /* 0x009896800000895d */ /* 0x004fea0003900000 */
[----:B------:R-:W2:Y:S02]  /*7370*/  @!P0 SYNCS.PHASECHK.TRANS64 P0, [R11+URZ], R6 ;  /* 0x000000060b0085a7 */ /* 0x000ea4000800007f */
[----:B--2---:R-:W-:Y:S05]  /*7380*/  @!P0 BRA `(.L_x_129) ;  /* 0xfffffffc00f08947 */ /* 0x004fea000383ffff */
[----:B------:R-:W-:Y:S05]  /*7390*/  BRA `(.L_x_155) ;  /* 0xfffffff800007947 */ /* 0x000fea000383ffff */
.L_x_156:
[----:B------:R-:W-:-:S00]  /*73a0*/  BRA `(.L_x_156) ;  /* 0xfffffffc00fc7947 */ /* 0x000fc0000383ffff */
[----:B------:R-:W-:-:S00]  /*73b0*/  NOP ;  /* 0x0000000000007918 */ /* 0x000fc00000000000 */
        /* <DEDUP_REMOVED lines=12> */
.L_x_157:


//--------------------- .nv.shared._ZN7cutlass13device_kernelINS_4gemm6kernel13GemmUniversalIN4cute5tupleIJiiiiEEENS1_10collective13CollectiveMmaINS1_43MainloopSm90TmaGmmaWarpSpecializedSparseFP8ILi17ENS5_IJNS4_1CILi1EEENSA_ILi2EEESB_EEENS1_32KernelTmaWarpSpecializedPingpongEEENS5_IJNSA_ILi64EEESG_NSA_ILi128EEEEEENS_12float_e4m3_tENS5_IJNS4_6LayoutINS5_IJiNS5_IJSC_iEEEiEEENS5_IJlNS5_IJSB_SC_EEElEEEEENSK_INS5_IJNS5_IJSG_iEEENS5_IJSH_iEEEiEEENS5_IJNS5_IJSH_NSA_ILi8192EEEEEENS5_IJSB_lEEElEEEEEEEESJ_NS5_IJlSB_lEEENS4_8TiledMMAINS4_8MMA_AtomIJNS4_4SM904GMMA6SPARSE31GMMA_64x64x64_F32E4M3E4M3_SS_TNILNS13_7ScaleInE1ELS16_1ELNS13_9SparseSelE0EEEEEENSK_INS5_IJSB_SB_SB_EEENS5_IJNSA_ILi0EEES1B_S1B_EEEEENS5_IJNS4_10UnderscoreES1E_S1E_EEEEENS4_23SM90_TMA_LOAD_MULTICASTENS4_14ComposedLayoutINS4_7SwizzleILi2ELi4ELi3EEENS4_25smem_sparse_ptr_flag_bitsILi2ELi8EEENSK_INS5_IJNS5_IJSB_NSA_ILi8EEEEEENS5_IJSC_SG_EEEEEENS5_IJNS5_IJS1B_SH_EEESN_EEEEEEEvNS4_8identityENS4_13SM90_TMA_LOADENS1I_INS1J_ILi3ELi4ELi3EEENS4_18smem_ptr_flag_bitsILi8EEENSK_INS5_IJS1N_SH_EEENS5_IJSH_SB_EEEEEEEvS1V_EENS_8epilogue10collective6detail29Sm90TmaWarpSpecializedAdapterINS26_15DefaultEpilogueIfNS5_IJSB_llEEES2A_NS25_6thread17LinearCombinationIfLi1EffLNS2B_9ScaleType4KindE0ELNS_15FloatRoundStyleE2EfEENS1_15EpilogueDefaultEEEEEvvEEEEvNT_6ParamsE --------------------------
	.section	.nv.shared._ZN7cutlass13device_kernelINS_4gemm6kernel13GemmUniversalIN4cute5tupleIJiiiiEEENS1_10collective13CollectiveMmaINS1_43MainloopSm90TmaGmmaWarpSpecializedSparseFP8ILi17ENS5_IJNS4_1CILi1EEENSA_ILi2EEESB_EEENS1_32KernelTmaWarpSpecializedPingpongEEENS5_IJNSA_ILi64EEESG_NSA_ILi128EEEEEENS_12float_e4m3_tENS5_IJNS4_6LayoutINS5_IJiNS5_IJSC_iEEEiEEENS5_IJlNS5_IJSB_SC_EEElEEEEENSK_INS5_IJNS5_IJSG_iEEENS5_IJSH_iEEEiEEENS5_IJNS5_IJSH_NSA_ILi8192EEEEEENS5_IJSB_lEEElEEEEEEEESJ_NS5_IJlSB_lEEENS4_8TiledMMAINS4_8MMA_AtomIJNS4_4SM904GMMA6SPARSE31GMMA_64x64x64_F32E4M3E4M3_SS_TNILNS13_7ScaleInE1ELS16_1ELNS13_9SparseSelE0EEEEEENSK_INS5_IJSB_SB_SB_EEENS5_IJNSA_ILi0EEES1B_S1B_EEEEENS5_IJNS4_10UnderscoreES1E_S1E_EEEEENS4_23SM90_TMA_LOAD_MULTICASTENS4_14ComposedLayoutINS4_7SwizzleILi2ELi4ELi3EEENS4_25smem_sparse_ptr_flag_bitsILi2ELi8EEENSK_INS5_IJNS5_IJSB_NSA_ILi8EEEEEENS5_IJSC_SG_EEEEEENS5_IJNS5_IJS1B_SH_EEESN_EEEEEEEvNS4_8identityENS4_13SM90_TMA_LOADENS1I_INS1J_ILi3ELi4ELi3EEENS4_18smem_ptr_flag_bitsILi8EEENSK_INS5_IJS1N_SH_EEENS5_IJSH_SB_EEEEEEEvS1V_EENS_8epilogue10collective6detail29Sm90TmaWarpSpecializedAdapterINS26_15DefaultEpilogueIfNS5_IJSB_llEEES2A_NS25_6thread17LinearCombinationIfLi1EffLNS2B_9ScaleType4KindE0ELNS_15FloatRoundStyleE2EfEENS1_15EpilogueDefaultEEEEEvvEEEEvNT_6ParamsE,"aw",@nobits
	.sectionflags	@""
	.align	16
	.zero		1024


//--------------------- .nv.shared.reserved.0     --------------------------
	.section	.nv.shared.reserved.0,"aw",@nobits
	.weak		__nv_reservedSMEM_offset_0_alias
	.size		__nv_reservedSMEM_offset_0_alias, 0, 0
	.other		__nv_reservedSMEM_offset_0_alias,@"STO_CUDA_RESERVED_SHARED STV_DEFAULT"
__nv_reservedSMEM_offset_0_alias:
	.zero		0


//--------------------- .nv.global                --------------------------
	.section	.nv.global,"aw",@nobits
.nv.global:
	.type		_ZN39_INTERNAL_317cc63d_4_k_cu_ea069814_27874cute1_E,@object
	.size		_ZN39_INTERNAL_317cc63d_4_k_cu_ea069814_27874cute1_E,(_ZN39_INTERNAL_317cc63d_4_k_cu_ea069814_27874cuda3std3__45__cpo6cbeginE - _ZN39_INTERNAL_317cc63d_4_k_cu_ea069814_27874cute1_E)
_ZN39_INTERNAL_317cc63d_4_k_cu_ea069814_27874cute1_E:
	.zero		1
	.type		_ZN39_INTERNAL_317cc63d_4_k_cu_ea069814_27874cuda3std3__45__cpo6cbeginE,@object
	.size		_ZN39_INTERNAL_317cc63d_4_k_cu_ea069814_27874cuda3std3__45__cpo6cbeginE,(_ZN39_INTERNAL_317cc63d_4_k_cu_ea069814_27874cuda3std3__48in_placeE - _ZN39_INTERNAL_317cc63d_4_k_cu_ea069814_27874cuda3std3__45__cpo6cbeginE)
_ZN39_INTERNAL_317cc63d_4_k_cu_ea069814_27874cuda3std3__45__cpo6cbeginE:
	.zero		1
	.type		_ZN39_INTERNAL_317cc63d_4_k_cu_ea069814_27874cuda3std3__48in_placeE,@object
	.size		_ZN39_INTERNAL_317cc63d_4_k_cu_ea069814_27874cuda3std3__48in_placeE,(_ZN39_INTERNAL_317cc63d_4_k_cu_ea069814_27874cuda3std6ranges3__45__cpo9iter_moveE - _ZN39_INTERNAL_317cc63d_4_k_cu_ea069814_27874cuda3std3__48in_placeE)
_ZN39_INTERNAL_317cc63d_4_k_cu_ea069814_27874cuda3std3__48in_placeE:
	.zero		1
	.type		_ZN39_INTERNAL_317cc63d_4_k_cu_ea069814_27874cuda3std6ranges3__45__cpo9iter_moveE,@object
	.size		_ZN39_INTERNAL_317cc63d_4_k_cu_ea069814_27874cuda3std6ranges3__45__cpo9iter_moveE,(_ZN39_INTERNAL_317cc63d_4_k_cu_ea069814_27874cuda3std3__45__cpo5beginE - _ZN39_INTERNAL_317cc63d_4_k_cu_ea069814_27874cuda3std6ranges3__45__cpo9iter_moveE)
_ZN39_INTERNAL_317cc63d_4_k_cu_ea069814_27874cuda3std6ranges3__45__cpo9iter_moveE:
	.zero		1
	.type		_ZN39_INTERNAL_317cc63d_4_k_cu_ea069814_27874cuda3std3__45__cpo5beginE,@object
	.size		_ZN39_INTERNAL_317cc63d_4_k_cu_ea069814_27874cuda3std3__45__cpo5beginE,(_ZN39_INTERNAL_317cc63d_4_k_cu_ea069814_27874cuda3std3__441_GLOBAL__N__317cc63d_4_k_cu_ea069814_27876ignoreE - _ZN39_INTERNAL_317cc63d_4_k_cu_ea069814_27874cuda3std3__45__cpo5beginE)
_ZN39_INTERNAL_317cc63d_4_k_cu_ea069814_27874cuda3std3__45__cpo5beginE:
	.zero		1
	.type		_ZN39_INTERNAL_317cc63d_4_k_cu_ea069814_27874cuda3std3__441_GLOBAL__N__317cc63d_4_k_cu_ea069814_27876ignoreE,@object
	.size		_ZN39_INTERNAL_317cc63d_4_k_cu_ea069814_27874cuda3std3__441_GLOBAL__N__317cc63d_4_k_cu_ea069814_27876ignoreE,(_ZN39_INTERNAL_317cc63d_4_k_cu_ea069814_27874cute7productE - _ZN39_INTERNAL_317cc63d_4_k_cu_ea069814_27874cuda3std3__441_GLOBAL__N__317cc63d_4_k_cu_ea069814_27876ignoreE)
_ZN39_INTERNAL_317cc63d_4_k_cu_ea069814_27874cuda3std3__441_GLOBAL__N__317cc63d_4_k_cu_ea069814_27876ignoreE:
	.zero		1
	.type		_ZN39_INTERNAL_317cc63d_4_k_cu_ea069814_27874cute7productE,@object
	.size		_ZN39_INTERNAL_317cc63d_4_k_cu_ea069814_27874cute7productE,(_ZN39_INTERNAL_317cc63d_4_k_cu_ea069814_27874cuda3std3__45__cpo3endE - _ZN39_INTERNAL_317cc63d_4_k_cu_ea069814_27874cute7productE)
_ZN39_INTERNAL_317cc63d_4_k_cu_ea069814_27874cute7productE:
	.zero		1
	.type		_ZN39_INTERNAL_317cc63d_4_k_cu_ea069814_27874cuda3std3__45__cpo3endE,@object
	.size		_ZN39_INTERNAL_317cc63d_4_k_cu_ea069814_27874cuda3std3__45__cpo3endE,(_ZN39_INTERNAL_317cc63d_4_k_cu_ea069814_27874cuda3std3__419piecewise_constructE - _ZN39_INTERNAL_317cc63d_4_k_cu_ea069814_27874cuda3std3__45__cpo3endE)
_ZN39_INTERNAL_317cc63d_4_k_cu_ea069814_27874cuda3std3__45__cpo3endE:
	.zero		1
	.type		_ZN39_INTERNAL_317cc63d_4_k_cu_ea069814_27874cuda3std3__419piecewise_constructE,@object
	.size		_ZN39_INTERNAL_317cc63d_4_k_cu_ea069814_27874cuda3std3__419piecewise_constructE,(_ZN39_INTERNAL_317cc63d_4_k_cu_ea069814_27874cuda3std3__45__cpo4cendE - _ZN39_INTERNAL_317cc63d_4_k_cu_ea069814_27874cuda3std3__419piecewise_constructE)
_ZN39_INTERNAL_317cc63d_4_k_cu_ea069814_27874cuda3std3__419piecewise_constructE:
	.zero		1
	.type		_ZN39_INTERNAL_317cc63d_4_k_cu_ea069814_27874cuda3std3__45__cpo4cendE,@object
	.size		_ZN39_INTERNAL_317cc63d_4_k_cu_ea069814_27874cuda3std3__45__cpo4cendE,(_ZN39_INTERNAL_317cc63d_4_k_cu_ea069814_27874cuda3std6ranges3__45__cpo4swapE - _ZN39_INTERNAL_317cc63d_4_k_cu_ea069814_27874cuda3std3__45__cpo4cendE)
_ZN39_INTERNAL_317cc63d_4_k_cu_ea069814_27874cuda3std3__45__cpo4cendE:
	.zero		1
	.type		_ZN39_INTERNAL_317cc63d_4_k_cu_ea069814_27874cuda3std6ranges3__45__cpo4swapE,@object
	.size		_ZN39_INTERNAL_317cc63d_4_k_cu_ea069814_27874cuda3std6ranges3__45__cpo4swapE,(.L_7 - _ZN39_INTERNAL_317cc63d_4_k_cu_ea069814_27874cuda3std6ranges3__45__cpo4swapE)
_ZN39_INTERNAL_317cc63d_4_k_cu_ea069814_27874cuda3std6ranges3__45__cpo4swapE:
	.zero		1
.L_7:


//--------------------- .nv.constant0._ZN7cutlass13device_kernelINS_4gemm6kernel13GemmUniversalIN4cute5tupleIJiiiiEEENS1_10collective13CollectiveMmaINS1_43MainloopSm90TmaGmmaWarpSpecializedSparseFP8ILi17ENS5_IJNS4_1CILi1EEENSA_ILi2EEESB_EEENS1_32KernelTmaWarpSpecializedPingpongEEENS5_IJNSA_ILi64EEESG_NSA_ILi128EEEEEENS_12float_e4m3_tENS5_IJNS4_6LayoutINS5_IJiNS5_IJSC_iEEEiEEENS5_IJlNS5_IJSB_SC_EEElEEEEENSK_INS5_IJNS5_IJSG_iEEENS5_IJSH_iEEEiEEENS5_IJNS5_IJSH_NSA_ILi8192EEEEEENS5_IJSB_lEEElEEEEEEEESJ_NS5_IJlSB_lEEENS4_8TiledMMAINS4_8MMA_AtomIJNS4_4SM904GMMA6SPARSE31GMMA_64x64x64_F32E4M3E4M3_SS_TNILNS13_7ScaleInE1ELS16_1ELNS13_9SparseSelE0EEEEEENSK_INS5_IJSB_SB_SB_EEENS5_IJNSA_ILi0EEES1B_S1B_EEEEENS5_IJNS4_10UnderscoreES1E_S1E_EEEEENS4_23SM90_TMA_LOAD_MULTICASTENS4_14ComposedLayoutINS4_7SwizzleILi2ELi4ELi3EEENS4_25smem_sparse_ptr_flag_bitsILi2ELi8EEENSK_INS5_IJNS5_IJSB_NSA_ILi8EEEEEENS5_IJSC_SG_EEEEEENS5_IJNS5_IJS1B_SH_EEESN_EEEEEEEvNS4_8identityENS4_13SM90_TMA_LOADENS1I_INS1J_ILi3ELi4ELi3EEENS4_18smem_ptr_flag_bitsILi8EEENSK_INS5_IJS1N_SH_EEENS5_IJSH_SB_EEEEEEEvS1V_EENS_8epilogue10collective6detail29Sm90TmaWarpSpecializedAdapterINS26_15DefaultEpilogueIfNS5_IJSB_llEEES2A_NS25_6thread17LinearCombinationIfLi1EffLNS2B_9ScaleType4KindE0ELNS_15FloatRoundStyleE2EfEENS1_15EpilogueDefaultEEEEEvvEEEEvNT_6ParamsE --------------------------
	.section	.nv.constant0._ZN7cutlass13device_kernelINS_4gemm6kernel13GemmUniversalIN4cute5tupleIJiiiiEEENS1_10collective13CollectiveMmaINS1_43MainloopSm90TmaGmmaWarpSpecializedSparseFP8ILi17ENS5_IJNS4_1CILi1EEENSA_ILi2EEESB_EEENS1_32KernelTmaWarpSpecializedPingpongEEENS5_IJNSA_ILi64EEESG_NSA_ILi128EEEEEENS_12float_e4m3_tENS5_IJNS4_6LayoutINS5_IJiNS5_IJSC_iEEEiEEENS5_IJlNS5_IJSB_SC_EEElEEEEENSK_INS5_IJNS5_IJSG_iEEENS5_IJSH_iEEEiEEENS5_IJNS5_IJSH_NSA_ILi8192EEEEEENS5_IJSB_lEEElEEEEEEEESJ_NS5_IJlSB_lEEENS4_8TiledMMAINS4_8MMA_AtomIJNS4_4SM904GMMA6SPARSE31GMMA_64x64x64_F32E4M3E4M3_SS_TNILNS13_7ScaleInE1ELS16_1ELNS13_9SparseSelE0EEEEEENSK_INS5_IJSB_SB_SB_EEENS5_IJNSA_ILi0EEES1B_S1B_EEEEENS5_IJNS4_10UnderscoreES1E_S1E_EEEEENS4_23SM90_TMA_LOAD_MULTICASTENS4_14ComposedLayoutINS4_7SwizzleILi2ELi4ELi3EEENS4_25smem_sparse_ptr_flag_bitsILi2ELi8EEENSK_INS5_IJNS5_IJSB_NSA_ILi8EEEEEENS5_IJSC_SG_EEEEEENS5_IJNS5_IJS1B_SH_EEESN_EEEEEEEvNS4_8identityENS4_13SM90_TMA_LOADENS1I_INS1J_ILi3ELi4ELi3EEENS4_18smem_ptr_flag_bitsILi8EEENSK_INS5_IJS1N_SH_EEENS5_IJSH_SB_EEEEEEEvS1V_EENS_8epilogue10collective6detail29Sm90TmaWarpSpecializedAdapterINS26_15DefaultEpilogueIfNS5_IJSB_llEEES2A_NS25_6thread17LinearCombinationIfLi1EffLNS2B_9ScaleType4KindE0ELNS_15FloatRoundStyleE2EfEENS1_15EpilogueDefaultEEEEEvvEEEEvNT_6ParamsE,"a",@progbits
	.sectionflags	@""
	.align	4
.nv.constant0._ZN7cutlass13device_kernelINS_4gemm6kernel13GemmUniversalIN4cute5tupleIJiiiiEEENS1_10collective13CollectiveMmaINS1_43MainloopSm90TmaGmmaWarpSpecializedSparseFP8ILi17ENS5_IJNS4_1CILi1EEENSA_ILi2EEESB_EEENS1_32KernelTmaWarpSpecializedPingpongEEENS5_IJNSA_ILi64EEESG_NSA_ILi128EEEEEENS_12float_e4m3_tENS5_IJNS4_6LayoutINS5_IJiNS5_IJSC_iEEEiEEENS5_IJlNS5_IJSB_SC_EEElEEEEENSK_INS5_IJNS5_IJSG_iEEENS5_IJSH_iEEEiEEENS5_IJNS5_IJSH_NSA_ILi8192EEEEEENS5_IJSB_lEEElEEEEEEEESJ_NS5_IJlSB_lEEENS4_8TiledMMAINS4_8MMA_AtomIJNS4_4SM904GMMA6SPARSE31GMMA_64x64x64_F32E4M3E4M3_SS_TNILNS13_7ScaleInE1ELS16_1ELNS13_9SparseSelE0EEEEEENSK_INS5_IJSB_SB_SB_EEENS5_IJNSA_ILi0EEES1B_S1B_EEEEENS5_IJNS4_10UnderscoreES1E_S1E_EEEEENS4_23SM90_TMA_LOAD_MULTICASTENS4_14ComposedLayoutINS4_7SwizzleILi2ELi4ELi3EEENS4_25smem_sparse_ptr_flag_bitsILi2ELi8EEENSK_INS5_IJNS5_IJSB_NSA_ILi8EEEEEENS5_IJSC_SG_EEEEEENS5_IJNS5_IJS1B_SH_EEESN_EEEEEEEvNS4_8identityENS4_13SM90_TMA_LOADENS1I_INS1J_ILi3ELi4ELi3EEENS4_18smem_ptr_flag_bitsILi8EEENSK_INS5_IJS1N_SH_EEENS5_IJSH_SB_EEEEEEEvS1V_EENS_8epilogue10collective6detail29Sm90TmaWarpSpecializedAdapterINS26_15DefaultEpilogueIfNS5_IJSB_llEEES2A_NS25_6thread17LinearCombinationIfLi1EffLNS2B_9ScaleType4KindE0ELNS_15FloatRoundStyleE2EfEENS1_15EpilogueDefaultEEEEEvvEEEEvNT_6ParamsE:
	.zero		1920


//--------------------- SYMBOLS --------------------------

	.type		.nv.reservedSmem.offset0,@object
	.size		.nv.reservedSmem.offset0,0x4
